//
// Generated by NVIDIA NVVM Compiler
//
// Compiler Build ID: CL-36424714
// Cuda compilation tools, release 13.0, V13.0.88
// Based on NVVM 20.0.0
//

.version 9.0
.target sm_100
.address_size 64

	// .globl	_Z6warmupPfS_S_iii

.visible .entry _Z6warmupPfS_S_iii(
	.param .u64 .ptr .align 1 _Z6warmupPfS_S_iii_param_0,
	.param .u64 .ptr .align 1 _Z6warmupPfS_S_iii_param_1,
	.param .u64 .ptr .align 1 _Z6warmupPfS_S_iii_param_2,
	.param .u32 _Z6warmupPfS_S_iii_param_3,
	.param .u32 _Z6warmupPfS_S_iii_param_4,
	.param .u32 _Z6warmupPfS_S_iii_param_5
)
{
	.reg .pred 	%p<86>;
	.reg .b32 	%r<79>;
	.reg .b32 	%f<113>;
	.reg .b64 	%rd<61>;

	ld.param.u64 	%rd9, [_Z6warmupPfS_S_iii_param_0];
	ld.param.u64 	%rd10, [_Z6warmupPfS_S_iii_param_1];
	ld.param.u64 	%rd8, [_Z6warmupPfS_S_iii_param_2];
	ld.param.u32 	%r25, [_Z6warmupPfS_S_iii_param_3];
	ld.param.u32 	%r26, [_Z6warmupPfS_S_iii_param_4];
	ld.param.u32 	%r27, [_Z6warmupPfS_S_iii_param_5];
	cvta.to.global.u64 	%rd1, %rd10;
	cvta.to.global.u64 	%rd2, %rd9;
	mov.u32 	%r28, %tid.x;
	mov.u32 	%r29, %ctaid.x;
	mov.u32 	%r30, %ntid.x;
	mad.lo.s32 	%r1, %r29, %r30, %r28;
	mul.lo.s32 	%r31, %r26, %r25;
	setp.ge.s32 	%p1, %r1, %r31;
	@%p1 bra 	$L__BB0_45;
	setp.lt.s32 	%p2, %r27, 1;
	@%p2 bra 	$L__BB0_45;
	shr.u32 	%r33, %r27, 1;
	div.s32 	%r34, %r1, %r25;
	sub.s32 	%r2, %r34, %r33;
	mul.lo.s32 	%r35, %r34, %r25;
	sub.s32 	%r36, %r1, %r35;
	sub.s32 	%r3, %r36, %r33;
	cvta.to.global.u64 	%rd11, %rd8;
	mul.wide.s32 	%rd12, %r1, 4;
	add.s64 	%rd3, %rd11, %rd12;
	ld.global.f32 	%f112, [%rd3];
	and.b32  	%r4, %r27, 7;
	add.s32 	%r5, %r4, -1;
	and.b32  	%r6, %r27, 3;
	and.b32  	%r7, %r27, 2147483640;
	and.b32  	%r8, %r27, 1;
	mov.b32 	%r74, 0;
	cvt.s64.s32 	%rd46, %r3;
$L__BB0_3:
	setp.lt.u32 	%p3, %r27, 8;
	add.s32 	%r10, %r2, %r74;
	mul.lo.s32 	%r11, %r10, %r25;
	mul.lo.s32 	%r12, %r74, %r27;
	mov.b32 	%r77, 0;
	@%p3 bra 	$L__BB0_22;
	mov.b32 	%r75, 0;
	cvt.s64.s32 	%rd19, %r11;
	cvt.u64.u32 	%rd23, %r12;
$L__BB0_5:
	.pragma "nounroll";
	setp.gt.s32 	%p4, %r10, %r26;
	add.s32 	%r14, %r3, %r75;
	or.b32  	%r39, %r10, %r14;
	setp.lt.s32 	%p5, %r39, 0;
	setp.gt.s32 	%p6, %r14, %r25;
	or.pred  	%p7, %p4, %p6;
	or.pred  	%p8, %p7, %p5;
	mov.f32 	%f91, 0f00000000;
	@%p8 bra 	$L__BB0_7;
	add.s32 	%r40, %r14, %r11;
	mul.wide.s32 	%rd13, %r40, 4;
	add.s64 	%rd14, %rd2, %rd13;
	ld.global.f32 	%f91, [%rd14];
$L__BB0_7:
	add.s32 	%r41, %r14, 1;
	or.b32  	%r42, %r10, %r41;
	add.s32 	%r43, %r75, %r12;
	mul.wide.u32 	%rd15, %r43, 4;
	add.s64 	%rd16, %rd1, %rd15;
	ld.global.f32 	%f59, [%rd16];
	fma.rn.f32 	%f6, %f91, %f59, %f112;
	st.global.f32 	[%rd3], %f6;
	setp.lt.s32 	%p10, %r42, 0;
	setp.gt.s32 	%p11, %r41, %r25;
	or.pred  	%p12, %p4, %p11;
	or.pred  	%p13, %p12, %p10;
	cvt.s64.s32 	%rd17, %r75;
	add.s64 	%rd20, %rd46, %rd17;
	add.s64 	%rd21, %rd20, %rd19;
	shl.b64 	%rd22, %rd21, 2;
	add.s64 	%rd4, %rd2, %rd22;
	mov.f32 	%f92, 0f00000000;
	@%p13 bra 	$L__BB0_9;
	ld.global.f32 	%f92, [%rd4+4];
$L__BB0_9:
	add.s32 	%r44, %r14, 2;
	or.b32  	%r45, %r10, %r44;
	cvt.u64.u32 	%rd24, %r75;
	add.s64 	%rd25, %rd24, %rd23;
	shl.b64 	%rd26, %rd25, 2;
	add.s64 	%rd5, %rd1, %rd26;
	ld.global.f32 	%f61, [%rd5+4];
	fma.rn.f32 	%f9, %f92, %f61, %f6;
	st.global.f32 	[%rd3], %f9;
	setp.lt.s32 	%p15, %r45, 0;
	setp.gt.s32 	%p16, %r44, %r25;
	or.pred  	%p17, %p4, %p16;
	or.pred  	%p18, %p17, %p15;
	mov.f32 	%f93, 0f00000000;
	@%p18 bra 	$L__BB0_11;
	ld.global.f32 	%f93, [%rd4+8];
$L__BB0_11:
	add.s32 	%r46, %r14, 3;
	or.b32  	%r47, %r10, %r46;
	ld.global.f32 	%f63, [%rd5+8];
	fma.rn.f32 	%f12, %f93, %f63, %f9;
	st.global.f32 	[%rd3], %f12;
	setp.lt.s32 	%p20, %r47, 0;
	setp.gt.s32 	%p21, %r46, %r25;
	or.pred  	%p22, %p4, %p21;
	or.pred  	%p23, %p22, %p20;
	mov.f32 	%f94, 0f00000000;
	@%p23 bra 	$L__BB0_13;
	ld.global.f32 	%f94, [%rd4+12];
$L__BB0_13:
	add.s32 	%r48, %r14, 4;
	or.b32  	%r49, %r10, %r48;
	ld.global.f32 	%f65, [%rd5+12];
	fma.rn.f32 	%f15, %f94, %f65, %f12;
	st.global.f32 	[%rd3], %f15;
	setp.lt.s32 	%p25, %r49, 0;
	setp.gt.s32 	%p26, %r48, %r25;
	or.pred  	%p27, %p4, %p26;
	or.pred  	%p28, %p27, %p25;
	mov.f32 	%f95, 0f00000000;
	@%p28 bra 	$L__BB0_15;
	ld.global.f32 	%f95, [%rd4+16];
$L__BB0_15:
	add.s32 	%r50, %r14, 5;
	or.b32  	%r51, %r10, %r50;
	ld.global.f32 	%f67, [%rd5+16];
	fma.rn.f32 	%f18, %f95, %f67, %f15;
	st.global.f32 	[%rd3], %f18;
	setp.lt.s32 	%p30, %r51, 0;
	setp.gt.s32 	%p31, %r50, %r25;
	or.pred  	%p32, %p4, %p31;
	or.pred  	%p33, %p32, %p30;
	mov.f32 	%f96, 0f00000000;
	@%p33 bra 	$L__BB0_17;
	ld.global.f32 	%f96, [%rd4+20];
$L__BB0_17:
	add.s32 	%r52, %r14, 6;
	or.b32  	%r53, %r10, %r52;
	ld.global.f32 	%f69, [%rd5+20];
	fma.rn.f32 	%f21, %f96, %f69, %f18;
	st.global.f32 	[%rd3], %f21;
	setp.lt.s32 	%p35, %r53, 0;
	setp.gt.s32 	%p36, %r52, %r25;
	or.pred  	%p37, %p4, %p36;
	or.pred  	%p38, %p37, %p35;
	mov.f32 	%f97, 0f00000000;
	@%p38 bra 	$L__BB0_19;
	ld.global.f32 	%f97, [%rd4+24];
$L__BB0_19:
	add.s32 	%r54, %r14, 7;
	or.b32  	%r55, %r10, %r54;
	ld.global.f32 	%f71, [%rd5+24];
	fma.rn.f32 	%f24, %f97, %f71, %f21;
	st.global.f32 	[%rd3], %f24;
	setp.lt.s32 	%p40, %r55, 0;
	setp.gt.s32 	%p41, %r54, %r25;
	or.pred  	%p42, %p4, %p41;
	or.pred  	%p43, %p42, %p40;
	mov.f32 	%f98, 0f00000000;
	@%p43 bra 	$L__BB0_21;
	ld.global.f32 	%f98, [%rd4+28];
$L__BB0_21:
	ld.global.f32 	%f72, [%rd5+28];
	fma.rn.f32 	%f112, %f98, %f72, %f24;
	st.global.f32 	[%rd3], %f112;
	add.s32 	%r75, %r75, 8;
	setp.ne.s32 	%p44, %r75, %r7;
	mov.u32 	%r77, %r7;
	@%p44 bra 	$L__BB0_5;
$L__BB0_22:
	setp.eq.s32 	%p45, %r4, 0;
	@%p45 bra 	$L__BB0_44;
	setp.lt.u32 	%p46, %r5, 3;
	@%p46 bra 	$L__BB0_33;
	setp.gt.s32 	%p47, %r10, %r26;
	add.s32 	%r17, %r3, %r77;
	or.b32  	%r57, %r10, %r17;
	setp.lt.s32 	%p48, %r57, 0;
	setp.gt.s32 	%p49, %r17, %r25;
	or.pred  	%p50, %p47, %p49;
	or.pred  	%p51, %p50, %p48;
	mov.f32 	%f101, 0f00000000;
	@%p51 bra 	$L__BB0_26;
	add.s32 	%r58, %r17, %r11;
	mul.wide.s32 	%rd27, %r58, 4;
	add.s64 	%rd28, %rd2, %rd27;
	ld.global.f32 	%f101, [%rd28];
$L__BB0_26:
	add.s32 	%r59, %r17, 1;
	or.b32  	%r60, %r10, %r59;
	add.s32 	%r61, %r77, %r12;
	mul.wide.u32 	%rd29, %r61, 4;
	add.s64 	%rd30, %rd1, %rd29;
	ld.global.f32 	%f76, [%rd30];
	fma.rn.f32 	%f32, %f101, %f76, %f112;
	st.global.f32 	[%rd3], %f32;
	setp.lt.s32 	%p53, %r60, 0;
	setp.gt.s32 	%p54, %r59, %r25;
	or.pred  	%p55, %p47, %p54;
	or.pred  	%p56, %p55, %p53;
	cvt.u64.u32 	%rd31, %r77;
	cvt.s64.s32 	%rd33, %r11;
	add.s64 	%rd34, %rd46, %rd31;
	add.s64 	%rd35, %rd34, %rd33;
	shl.b64 	%rd36, %rd35, 2;
	add.s64 	%rd6, %rd2, %rd36;
	mov.f32 	%f102, 0f00000000;
	@%p56 bra 	$L__BB0_28;
	ld.global.f32 	%f102, [%rd6+4];
$L__BB0_28:
	add.s32 	%r62, %r17, 2;
	or.b32  	%r63, %r10, %r62;
	cvt.u64.u32 	%rd37, %r12;
	cvt.u64.u32 	%rd38, %r77;
	add.s64 	%rd39, %rd38, %rd37;
	shl.b64 	%rd40, %rd39, 2;
	add.s64 	%rd7, %rd1, %rd40;
	ld.global.f32 	%f78, [%rd7+4];
	fma.rn.f32 	%f35, %f102, %f78, %f32;
	st.global.f32 	[%rd3], %f35;
	setp.lt.s32 	%p58, %r63, 0;
	setp.gt.s32 	%p59, %r62, %r25;
	or.pred  	%p60, %p47, %p59;
	or.pred  	%p61, %p60, %p58;
	mov.f32 	%f103, 0f00000000;
	@%p61 bra 	$L__BB0_30;
	ld.global.f32 	%f103, [%rd6+8];
$L__BB0_30:
	add.s32 	%r64, %r17, 3;
	or.b32  	%r65, %r10, %r64;
	ld.global.f32 	%f80, [%rd7+8];
	fma.rn.f32 	%f38, %f103, %f80, %f35;
	st.global.f32 	[%rd3], %f38;
	setp.lt.s32 	%p63, %r65, 0;
	setp.gt.s32 	%p64, %r64, %r25;
	or.pred  	%p65, %p47, %p64;
	or.pred  	%p66, %p65, %p63;
	mov.f32 	%f104, 0f00000000;
	@%p66 bra 	$L__BB0_32;
	ld.global.f32 	%f104, [%rd6+12];
$L__BB0_32:
	ld.global.f32 	%f81, [%rd7+12];
	fma.rn.f32 	%f112, %f104, %f81, %f38;
	st.global.f32 	[%rd3], %f112;
	add.s32 	%r77, %r77, 4;
$L__BB0_33:
	setp.eq.s32 	%p67, %r6, 0;
	@%p67 bra 	$L__BB0_44;
	setp.eq.s32 	%p68, %r6, 1;
	@%p68 bra 	$L__BB0_40;
	setp.gt.s32 	%p69, %r10, %r26;
	add.s32 	%r20, %r3, %r77;
	or.b32  	%r66, %r10, %r20;
	setp.lt.s32 	%p70, %r66, 0;
	setp.gt.s32 	%p71, %r20, %r25;
	or.pred  	%p72, %p69, %p71;
	or.pred  	%p73, %p72, %p70;
	mov.f32 	%f107, 0f00000000;
	@%p73 bra 	$L__BB0_37;
	add.s32 	%r67, %r20, %r11;
	mul.wide.s32 	%rd41, %r67, 4;
	add.s64 	%rd42, %rd2, %rd41;
	ld.global.f32 	%f107, [%rd42];
$L__BB0_37:
	add.s32 	%r68, %r20, 1;
	or.b32  	%r69, %r10, %r68;
	add.s32 	%r70, %r77, %r12;
	mul.wide.u32 	%rd43, %r70, 4;
	add.s64 	%rd44, %rd1, %rd43;
	ld.global.f32 	%f85, [%rd44];
	fma.rn.f32 	%f46, %f107, %f85, %f112;
	st.global.f32 	[%rd3], %f46;
	setp.lt.s32 	%p75, %r69, 0;
	setp.gt.s32 	%p76, %r68, %r25;
	or.pred  	%p77, %p69, %p76;
	or.pred  	%p78, %p77, %p75;
	mov.f32 	%f108, 0f00000000;
	@%p78 bra 	$L__BB0_39;
	cvt.s64.s32 	%rd45, %r11;
	cvt.s64.s32 	%rd47, %r77;
	add.s64 	%rd48, %rd46, %rd47;
	add.s64 	%rd49, %rd48, %rd45;
	shl.b64 	%rd50, %rd49, 2;
	add.s64 	%rd51, %rd2, %rd50;
	ld.global.f32 	%f108, [%rd51+4];
$L__BB0_39:
	cvt.u64.u32 	%rd52, %r12;
	cvt.u64.u32 	%rd53, %r77;
	add.s64 	%rd54, %rd53, %rd52;
	shl.b64 	%rd55, %rd54, 2;
	add.s64 	%rd56, %rd1, %rd55;
	ld.global.f32 	%f86, [%rd56+4];
	fma.rn.f32 	%f112, %f108, %f86, %f46;
	st.global.f32 	[%rd3], %f112;
	add.s32 	%r77, %r77, 2;
$L__BB0_40:
	setp.eq.s32 	%p79, %r8, 0;
	@%p79 bra 	$L__BB0_44;
	setp.gt.s32 	%p80, %r10, %r26;
	add.s32 	%r23, %r3, %r77;
	or.b32  	%r71, %r10, %r23;
	setp.lt.s32 	%p81, %r71, 0;
	setp.gt.s32 	%p82, %r23, %r25;
	or.pred  	%p83, %p80, %p82;
	or.pred  	%p84, %p83, %p81;
	mov.f32 	%f111, 0f00000000;
	@%p84 bra 	$L__BB0_43;
	add.s32 	%r72, %r23, %r11;
	mul.wide.s32 	%rd57, %r72, 4;
	add.s64 	%rd58, %rd2, %rd57;
	ld.global.f32 	%f111, [%rd58];
$L__BB0_43:
	add.s32 	%r73, %r77, %r12;
	mul.wide.u32 	%rd59, %r73, 4;
	add.s64 	%rd60, %rd1, %rd59;
	ld.global.f32 	%f88, [%rd60];
	fma.rn.f32 	%f112, %f111, %f88, %f112;
	st.global.f32 	[%rd3], %f112;
$L__BB0_44:
	add.s32 	%r74, %r74, 1;
	setp.ne.s32 	%p85, %r74, %r27;
	@%p85 bra 	$L__BB0_3;
$L__BB0_45:
	ret;

}
	// .globl	_Z4convPfS_S_iii
.visible .entry _Z4convPfS_S_iii(
	.param .u64 .ptr .align 1 _Z4convPfS_S_iii_param_0,
	.param .u64 .ptr .align 1 _Z4convPfS_S_iii_param_1,
	.param .u64 .ptr .align 1 _Z4convPfS_S_iii_param_2,
	.param .u32 _Z4convPfS_S_iii_param_3,
	.param .u32 _Z4convPfS_S_iii_param_4,
	.param .u32 _Z4convPfS_S_iii_param_5
)
{
	.reg .pred 	%p<92>;
	.reg .b32 	%r<76>;
	.reg .b32 	%f<113>;
	.reg .b64 	%rd<61>;

	ld.param.u64 	%rd9, [_Z4convPfS_S_iii_param_0];
	ld.param.u64 	%rd10, [_Z4convPfS_S_iii_param_1];
	ld.param.u64 	%rd8, [_Z4convPfS_S_iii_param_2];
	ld.param.u32 	%r25, [_Z4convPfS_S_iii_param_3];
	ld.param.u32 	%r26, [_Z4convPfS_S_iii_param_4];
	ld.param.u32 	%r27, [_Z4convPfS_S_iii_param_5];
	cvta.to.global.u64 	%rd1, %rd10;
	cvta.to.global.u64 	%rd2, %rd9;
	mov.u32 	%r28, %tid.x;
	mov.u32 	%r29, %ctaid.x;
	mov.u32 	%r30, %ntid.x;
	mad.lo.s32 	%r1, %r29, %r30, %r28;
	mul.lo.s32 	%r31, %r26, %r25;
	setp.ge.s32 	%p1, %r1, %r31;
	@%p1 bra 	$L__BB1_45;
	setp.lt.s32 	%p2, %r27, 1;
	@%p2 bra 	$L__BB1_45;
	shr.u32 	%r33, %r27, 1;
	div.s32 	%r34, %r1, %r25;
	sub.s32 	%r2, %r34, %r33;
	mul.lo.s32 	%r35, %r34, %r25;
	sub.s32 	%r36, %r1, %r35;
	sub.s32 	%r3, %r36, %r33;
	cvta.to.global.u64 	%rd11, %rd8;
	mul.wide.s32 	%rd12, %r1, 4;
	add.s64 	%rd3, %rd11, %rd12;
	ld.global.f32 	%f112, [%rd3];
	and.b32  	%r4, %r27, 7;
	add.s32 	%r5, %r4, -1;
	and.b32  	%r6, %r27, 3;
	and.b32  	%r7, %r27, 2147483640;
	and.b32  	%r8, %r27, 1;
	mov.b32 	%r71, 0;
	cvt.s64.s32 	%rd46, %r3;
$L__BB1_3:
	setp.lt.u32 	%p3, %r27, 8;
	add.s32 	%r10, %r2, %r71;
	mul.lo.s32 	%r11, %r10, %r25;
	mul.lo.s32 	%r12, %r71, %r27;
	mov.b32 	%r74, 0;
	@%p3 bra 	$L__BB1_22;
	mov.b32 	%r72, 0;
	cvt.s64.s32 	%rd19, %r11;
	cvt.u64.u32 	%rd23, %r12;
$L__BB1_5:
	.pragma "nounroll";
	setp.ge.s32 	%p4, %r10, %r26;
	add.s32 	%r14, %r3, %r72;
	min.s32 	%r39, %r10, %r14;
	setp.lt.s32 	%p5, %r39, 1;
	setp.ge.s32 	%p6, %r14, %r25;
	or.pred  	%p7, %p4, %p6;
	mov.f32 	%f91, 0f00000000;
	or.pred  	%p8, %p7, %p5;
	@%p8 bra 	$L__BB1_7;
	add.s32 	%r40, %r14, %r11;
	mul.wide.s32 	%rd13, %r40, 4;
	add.s64 	%rd14, %rd2, %rd13;
	ld.global.f32 	%f91, [%rd14];
$L__BB1_7:
	setp.lt.s32 	%p10, %r10, 1;
	add.s32 	%r41, %r72, %r12;
	mul.wide.u32 	%rd15, %r41, 4;
	add.s64 	%rd16, %rd1, %rd15;
	ld.global.f32 	%f59, [%rd16];
	fma.rn.f32 	%f6, %f91, %f59, %f112;
	st.global.f32 	[%rd3], %f6;
	add.s32 	%r42, %r14, 1;
	setp.gt.u32 	%p11, %r14, 2147483646;
	or.pred  	%p12, %p10, %p11;
	or.pred  	%p13, %p4, %p12;
	setp.ge.s32 	%p14, %r42, %r25;
	cvt.s64.s32 	%rd17, %r72;
	add.s64 	%rd20, %rd46, %rd17;
	add.s64 	%rd21, %rd20, %rd19;
	shl.b64 	%rd22, %rd21, 2;
	add.s64 	%rd4, %rd2, %rd22;
	mov.f32 	%f92, 0f00000000;
	or.pred  	%p15, %p13, %p14;
	@%p15 bra 	$L__BB1_9;
	ld.global.f32 	%f92, [%rd4+4];
$L__BB1_9:
	cvt.u64.u32 	%rd24, %r72;
	add.s64 	%rd25, %rd24, %rd23;
	shl.b64 	%rd26, %rd25, 2;
	add.s64 	%rd5, %rd1, %rd26;
	ld.global.f32 	%f61, [%rd5+4];
	fma.rn.f32 	%f9, %f92, %f61, %f6;
	st.global.f32 	[%rd3], %f9;
	add.s32 	%r43, %r14, 2;
	min.s32 	%r44, %r10, %r43;
	setp.lt.s32 	%p17, %r44, 1;
	setp.ge.s32 	%p18, %r43, %r25;
	or.pred  	%p19, %p4, %p18;
	mov.f32 	%f93, 0f00000000;
	or.pred  	%p20, %p19, %p17;
	@%p20 bra 	$L__BB1_11;
	ld.global.f32 	%f93, [%rd4+8];
$L__BB1_11:
	ld.global.f32 	%f63, [%rd5+8];
	fma.rn.f32 	%f12, %f93, %f63, %f9;
	st.global.f32 	[%rd3], %f12;
	add.s32 	%r45, %r14, 3;
	min.s32 	%r46, %r10, %r45;
	setp.lt.s32 	%p22, %r46, 1;
	setp.ge.s32 	%p23, %r45, %r25;
	or.pred  	%p24, %p4, %p23;
	mov.f32 	%f94, 0f00000000;
	or.pred  	%p25, %p24, %p22;
	@%p25 bra 	$L__BB1_13;
	ld.global.f32 	%f94, [%rd4+12];
$L__BB1_13:
	ld.global.f32 	%f65, [%rd5+12];
	fma.rn.f32 	%f15, %f94, %f65, %f12;
	st.global.f32 	[%rd3], %f15;
	add.s32 	%r47, %r14, 4;
	min.s32 	%r48, %r10, %r47;
	setp.lt.s32 	%p27, %r48, 1;
	setp.ge.s32 	%p28, %r47, %r25;
	or.pred  	%p29, %p4, %p28;
	mov.f32 	%f95, 0f00000000;
	or.pred  	%p30, %p29, %p27;
	@%p30 bra 	$L__BB1_15;
	ld.global.f32 	%f95, [%rd4+16];
$L__BB1_15:
	ld.global.f32 	%f67, [%rd5+16];
	fma.rn.f32 	%f18, %f95, %f67, %f15;
	st.global.f32 	[%rd3], %f18;
	add.s32 	%r49, %r14, 5;
	min.s32 	%r50, %r10, %r49;
	setp.lt.s32 	%p32, %r50, 1;
	setp.ge.s32 	%p33, %r49, %r25;
	or.pred  	%p34, %p4, %p33;
	mov.f32 	%f96, 0f00000000;
	or.pred  	%p35, %p34, %p32;
	@%p35 bra 	$L__BB1_17;
	ld.global.f32 	%f96, [%rd4+20];
$L__BB1_17:
	ld.global.f32 	%f69, [%rd5+20];
	fma.rn.f32 	%f21, %f96, %f69, %f18;
	st.global.f32 	[%rd3], %f21;
	add.s32 	%r51, %r14, 6;
	min.s32 	%r52, %r10, %r51;
	setp.lt.s32 	%p37, %r52, 1;
	setp.ge.s32 	%p38, %r51, %r25;
	or.pred  	%p39, %p4, %p38;
	mov.f32 	%f97, 0f00000000;
	or.pred  	%p40, %p39, %p37;
	@%p40 bra 	$L__BB1_19;
	ld.global.f32 	%f97, [%rd4+24];
$L__BB1_19:
	ld.global.f32 	%f71, [%rd5+24];
	fma.rn.f32 	%f24, %f97, %f71, %f21;
	st.global.f32 	[%rd3], %f24;
	add.s32 	%r53, %r14, 7;
	min.s32 	%r54, %r10, %r53;
	setp.lt.s32 	%p42, %r54, 1;
	setp.ge.s32 	%p43, %r53, %r25;
	or.pred  	%p44, %p4, %p43;
	mov.f32 	%f98, 0f00000000;
	or.pred  	%p45, %p44, %p42;
	@%p45 bra 	$L__BB1_21;
	ld.global.f32 	%f98, [%rd4+28];
$L__BB1_21:
	ld.global.f32 	%f72, [%rd5+28];
	fma.rn.f32 	%f112, %f98, %f72, %f24;
	st.global.f32 	[%rd3], %f112;
	add.s32 	%r72, %r72, 8;
	setp.ne.s32 	%p46, %r72, %r7;
	mov.u32 	%r74, %r7;
	@%p46 bra 	$L__BB1_5;
$L__BB1_22:
	setp.eq.s32 	%p47, %r4, 0;
	@%p47 bra 	$L__BB1_44;
	setp.lt.u32 	%p48, %r5, 3;
	@%p48 bra 	$L__BB1_33;
	setp.ge.s32 	%p49, %r10, %r26;
	add.s32 	%r17, %r3, %r74;
	min.s32 	%r56, %r10, %r17;
	setp.lt.s32 	%p50, %r56, 1;
	setp.ge.s32 	%p51, %r17, %r25;
	or.pred  	%p52, %p49, %p51;
	mov.f32 	%f101, 0f00000000;
	or.pred  	%p53, %p52, %p50;
	@%p53 bra 	$L__BB1_26;
	add.s32 	%r57, %r17, %r11;
	mul.wide.s32 	%rd27, %r57, 4;
	add.s64 	%rd28, %rd2, %rd27;
	ld.global.f32 	%f101, [%rd28];
$L__BB1_26:
	setp.lt.s32 	%p55, %r10, 1;
	add.s32 	%r58, %r74, %r12;
	mul.wide.u32 	%rd29, %r58, 4;
	add.s64 	%rd30, %rd1, %rd29;
	ld.global.f32 	%f76, [%rd30];
	fma.rn.f32 	%f32, %f101, %f76, %f112;
	st.global.f32 	[%rd3], %f32;
	add.s32 	%r59, %r17, 1;
	setp.gt.u32 	%p56, %r17, 2147483646;
	or.pred  	%p57, %p55, %p56;
	or.pred  	%p58, %p49, %p57;
	setp.ge.s32 	%p59, %r59, %r25;
	cvt.u64.u32 	%rd31, %r74;
	cvt.s64.s32 	%rd33, %r11;
	add.s64 	%rd34, %rd46, %rd31;
	add.s64 	%rd35, %rd34, %rd33;
	shl.b64 	%rd36, %rd35, 2;
	add.s64 	%rd6, %rd2, %rd36;
	mov.f32 	%f102, 0f00000000;
	or.pred  	%p60, %p58, %p59;
	@%p60 bra 	$L__BB1_28;
	ld.global.f32 	%f102, [%rd6+4];
$L__BB1_28:
	cvt.u64.u32 	%rd37, %r12;
	cvt.u64.u32 	%rd38, %r74;
	add.s64 	%rd39, %rd38, %rd37;
	shl.b64 	%rd40, %rd39, 2;
	add.s64 	%rd7, %rd1, %rd40;
	ld.global.f32 	%f78, [%rd7+4];
	fma.rn.f32 	%f35, %f102, %f78, %f32;
	st.global.f32 	[%rd3], %f35;
	add.s32 	%r60, %r17, 2;
	min.s32 	%r61, %r10, %r60;
	setp.lt.s32 	%p62, %r61, 1;
	setp.ge.s32 	%p63, %r60, %r25;
	or.pred  	%p64, %p49, %p63;
	mov.f32 	%f103, 0f00000000;
	or.pred  	%p65, %p64, %p62;
	@%p65 bra 	$L__BB1_30;
	ld.global.f32 	%f103, [%rd6+8];
$L__BB1_30:
	ld.global.f32 	%f80, [%rd7+8];
	fma.rn.f32 	%f38, %f103, %f80, %f35;
	st.global.f32 	[%rd3], %f38;
	add.s32 	%r62, %r17, 3;
	min.s32 	%r63, %r10, %r62;
	setp.lt.s32 	%p67, %r63, 1;
	setp.ge.s32 	%p68, %r62, %r25;
	or.pred  	%p69, %p49, %p68;
	mov.f32 	%f104, 0f00000000;
	or.pred  	%p70, %p69, %p67;
	@%p70 bra 	$L__BB1_32;
	ld.global.f32 	%f104, [%rd6+12];
$L__BB1_32:
	ld.global.f32 	%f81, [%rd7+12];
	fma.rn.f32 	%f112, %f104, %f81, %f38;
	st.global.f32 	[%rd3], %f112;
	add.s32 	%r74, %r74, 4;
$L__BB1_33:
	setp.eq.s32 	%p71, %r6, 0;
	@%p71 bra 	$L__BB1_44;
	setp.eq.s32 	%p72, %r6, 1;
	@%p72 bra 	$L__BB1_40;
	setp.ge.s32 	%p73, %r10, %r26;
	add.s32 	%r20, %r3, %r74;
	min.s32 	%r64, %r10, %r20;
	setp.lt.s32 	%p74, %r64, 1;
	setp.ge.s32 	%p75, %r20, %r25;
	or.pred  	%p76, %p73, %p75;
	mov.f32 	%f107, 0f00000000;
	or.pred  	%p77, %p76, %p74;
	@%p77 bra 	$L__BB1_37;
	add.s32 	%r65, %r20, %r11;
	mul.wide.s32 	%rd41, %r65, 4;
	add.s64 	%rd42, %rd2, %rd41;
	ld.global.f32 	%f107, [%rd42];
$L__BB1_37:
	setp.lt.s32 	%p79, %r10, 1;
	add.s32 	%r66, %r74, %r12;
	mul.wide.u32 	%rd43, %r66, 4;
	add.s64 	%rd44, %rd1, %rd43;
	ld.global.f32 	%f85, [%rd44];
	fma.rn.f32 	%f46, %f107, %f85, %f112;
	st.global.f32 	[%rd3], %f46;
	add.s32 	%r67, %r20, 1;
	setp.gt.u32 	%p80, %r20, 2147483646;
	or.pred  	%p81, %p79, %p80;
	or.pred  	%p82, %p73, %p81;
	setp.ge.s32 	%p83, %r67, %r25;
	mov.f32 	%f108, 0f00000000;
	or.pred  	%p84, %p82, %p83;
	@%p84 bra 	$L__BB1_39;
	cvt.s64.s32 	%rd45, %r11;
	cvt.s64.s32 	%rd47, %r74;
	add.s64 	%rd48, %rd46, %rd47;
	add.s64 	%rd49, %rd48, %rd45;
	shl.b64 	%rd50, %rd49, 2;
	add.s64 	%rd51, %rd2, %rd50;
	ld.global.f32 	%f108, [%rd51+4];
$L__BB1_39:
	cvt.u64.u32 	%rd52, %r12;
	cvt.u64.u32 	%rd53, %r74;
	add.s64 	%rd54, %rd53, %rd52;
	shl.b64 	%rd55, %rd54, 2;
	add.s64 	%rd56, %rd1, %rd55;
	ld.global.f32 	%f86, [%rd56+4];
	fma.rn.f32 	%f112, %f108, %f86, %f46;
	st.global.f32 	[%rd3], %f112;
	add.s32 	%r74, %r74, 2;
$L__BB1_40:
	setp.eq.s32 	%p85, %r8, 0;
	@%p85 bra 	$L__BB1_44;
	setp.ge.s32 	%p86, %r10, %r26;
	add.s32 	%r23, %r3, %r74;
	min.s32 	%r68, %r10, %r23;
	setp.lt.s32 	%p87, %r68, 1;
	setp.ge.s32 	%p88, %r23, %r25;
	or.pred  	%p89, %p86, %p88;
	mov.f32 	%f111, 0f00000000;
	or.pred  	%p90, %p89, %p87;
	@%p90 bra 	$L__BB1_43;
	add.s32 	%r69, %r23, %r11;
	mul.wide.s32 	%rd57, %r69, 4;
	add.s64 	%rd58, %rd2, %rd57;
	ld.global.f32 	%f111, [%rd58];
$L__BB1_43:
	add.s32 	%r70, %r74, %r12;
	mul.wide.u32 	%rd59, %r70, 4;
	add.s64 	%rd60, %rd1, %rd59;
	ld.global.f32 	%f88, [%rd60];
	fma.rn.f32 	%f112, %f111, %f88, %f112;
	st.global.f32 	[%rd3], %f112;
$L__BB1_44:
	add.s32 	%r71, %r71, 1;
	setp.ne.s32 	%p91, %r71, %r27;
	@%p91 bra 	$L__BB1_3;
$L__BB1_45:
	ret;

}
	// .globl	_Z5conv1PfS_S_iii
.visible .entry _Z5conv1PfS_S_iii(
	.param .u64 .ptr .align 1 _Z5conv1PfS_S_iii_param_0,
	.param .u64 .ptr .align 1 _Z5conv1PfS_S_iii_param_1,
	.param .u64 .ptr .align 1 _Z5conv1PfS_S_iii_param_2,
	.param .u32 _Z5conv1PfS_S_iii_param_3,
	.param .u32 _Z5conv1PfS_S_iii_param_4,
	.param .u32 _Z5conv1PfS_S_iii_param_5
)
{
	.reg .pred 	%p<67>;
	.reg .b32 	%r<69>;
	.reg .b32 	%f<60>;
	.reg .b64 	%rd<35>;

	ld.param.u64 	%rd12, [_Z5conv1PfS_S_iii_param_0];
	ld.param.u64 	%rd13, [_Z5conv1PfS_S_iii_param_1];
	ld.param.u64 	%rd11, [_Z5conv1PfS_S_iii_param_2];
	ld.param.u32 	%r34, [_Z5conv1PfS_S_iii_param_3];
	ld.param.u32 	%r35, [_Z5conv1PfS_S_iii_param_4];
	ld.param.u32 	%r36, [_Z5conv1PfS_S_iii_param_5];
	cvta.to.global.u64 	%rd1, %rd13;
	cvta.to.global.u64 	%rd2, %rd12;
	mov.u32 	%r37, %tid.x;
	mov.u32 	%r38, %ctaid.x;
	mov.u32 	%r39, %ntid.x;
	mad.lo.s32 	%r1, %r38, %r39, %r37;
	mul.lo.s32 	%r40, %r35, %r34;
	setp.ge.s32 	%p2, %r1, %r40;
	@%p2 bra 	$L__BB2_25;
	div.s32 	%r2, %r1, %r34;
	mul.lo.s32 	%r41, %r2, %r34;
	sub.s32 	%r3, %r1, %r41;
	setp.lt.s32 	%p3, %r36, 1;
	@%p3 bra 	$L__BB2_25;
	shr.u32 	%r4, %r36, 1;
	sub.s32 	%r5, %r2, %r4;
	sub.s32 	%r6, %r3, %r4;
	setp.gt.s32 	%p4, %r6, 0;
	setp.lt.s32 	%p5, %r6, %r34;
	and.pred  	%p1, %p4, %p5;
	cvta.to.global.u64 	%rd14, %rd11;
	mul.wide.s32 	%rd15, %r1, 4;
	add.s64 	%rd3, %rd14, %rd15;
	ld.global.f32 	%f56, [%rd3];
	setp.eq.s32 	%p6, %r36, 1;
	mov.b32 	%r68, 0;
	@%p6 bra 	$L__BB2_17;
	shl.b32 	%r44, %r4, 1;
	and.b32  	%r45, %r44, 2147483646;
	neg.s32 	%r67, %r45;
	add.s32 	%r64, %r5, 1;
	mad.lo.s32 	%r62, %r34, %r5, %r34;
	add.s32 	%r47, %r3, %r62;
	sub.s32 	%r63, %r47, %r4;
	shl.b32 	%r11, %r34, 1;
	mul.lo.s32 	%r61, %r34, %r5;
	add.s32 	%r48, %r3, %r61;
	sub.s32 	%r60, %r48, %r4;
	mov.b32 	%r65, 0;
	not.pred 	%p9, %p1;
	cvt.s64.s32 	%rd5, %r6;
	mov.u32 	%r66, %r36;
$L__BB2_4:
	add.s32 	%r22, %r64, -1;
	setp.lt.s32 	%p7, %r22, 1;
	setp.ge.s32 	%p8, %r22, %r35;
	or.pred  	%p10, %p9, %p7;
	mov.f32 	%f50, 0f00000000;
	or.pred  	%p11, %p8, %p10;
	@%p11 bra 	$L__BB2_6;
	mul.wide.s32 	%rd16, %r60, 4;
	add.s64 	%rd17, %rd2, %rd16;
	ld.global.f32 	%f50, [%rd17];
$L__BB2_6:
	setp.ge.s32 	%p12, %r22, %r35;
	setp.lt.s32 	%p13, %r22, 1;
	add.s32 	%r49, %r6, 1;
	setp.ge.s32 	%p14, %r49, %r34;
	setp.lt.s32 	%p15, %r6, 0;
	mul.wide.u32 	%rd18, %r65, 4;
	add.s64 	%rd4, %rd1, %rd18;
	ld.global.f32 	%f32, [%rd4];
	fma.rn.f32 	%f5, %f50, %f32, %f56;
	st.global.f32 	[%rd3], %f5;
	or.pred  	%p16, %p15, %p13;
	or.pred  	%p17, %p12, %p16;
	cvt.s64.s32 	%rd19, %r61;
	add.s64 	%rd20, %rd19, %rd5;
	shl.b64 	%rd21, %rd20, 2;
	add.s64 	%rd6, %rd2, %rd21;
	mov.f32 	%f51, 0f00000000;
	or.pred  	%p18, %p17, %p14;
	@%p18 bra 	$L__BB2_8;
	ld.global.f32 	%f51, [%rd6+4];
$L__BB2_8:
	setp.ge.s32 	%p19, %r22, %r35;
	setp.lt.s32 	%p20, %r22, 1;
	add.s32 	%r50, %r6, 2;
	setp.ge.s32 	%p21, %r50, %r34;
	setp.lt.s32 	%p22, %r6, -1;
	ld.global.f32 	%f34, [%rd4+4];
	fma.rn.f32 	%f8, %f51, %f34, %f5;
	st.global.f32 	[%rd3], %f8;
	or.pred  	%p23, %p22, %p20;
	or.pred  	%p24, %p19, %p23;
	mov.f32 	%f52, 0f00000000;
	or.pred  	%p25, %p24, %p21;
	@%p25 bra 	$L__BB2_10;
	ld.global.f32 	%f52, [%rd6+8];
$L__BB2_10:
	ld.global.f32 	%f36, [%rd4+8];
	fma.rn.f32 	%f11, %f52, %f36, %f8;
	st.global.f32 	[%rd3], %f11;
	setp.gt.u32 	%p26, %r22, 2147483646;
	setp.ge.s32 	%p27, %r64, %r35;
	or.pred  	%p29, %p9, %p26;
	mov.f32 	%f53, 0f00000000;
	or.pred  	%p30, %p27, %p29;
	@%p30 bra 	$L__BB2_12;
	mul.wide.s32 	%rd22, %r63, 4;
	add.s64 	%rd23, %rd2, %rd22;
	ld.global.f32 	%f53, [%rd23];
$L__BB2_12:
	setp.ge.s32 	%p31, %r64, %r35;
	setp.gt.u32 	%p32, %r22, 2147483646;
	setp.ge.s32 	%p33, %r49, %r34;
	setp.lt.s32 	%p34, %r6, 0;
	mul.wide.u32 	%rd24, %r66, 4;
	add.s64 	%rd7, %rd1, %rd24;
	ld.global.f32 	%f38, [%rd7];
	fma.rn.f32 	%f14, %f53, %f38, %f11;
	st.global.f32 	[%rd3], %f14;
	or.pred  	%p35, %p34, %p32;
	or.pred  	%p36, %p31, %p35;
	cvt.s64.s32 	%rd25, %r62;
	add.s64 	%rd26, %rd25, %rd5;
	shl.b64 	%rd27, %rd26, 2;
	add.s64 	%rd8, %rd2, %rd27;
	mov.f32 	%f54, 0f00000000;
	or.pred  	%p37, %p36, %p33;
	@%p37 bra 	$L__BB2_14;
	ld.global.f32 	%f54, [%rd8+4];
$L__BB2_14:
	setp.ge.s32 	%p38, %r64, %r35;
	setp.gt.u32 	%p39, %r22, 2147483646;
	setp.ge.s32 	%p40, %r50, %r34;
	setp.lt.s32 	%p41, %r6, -1;
	ld.global.f32 	%f40, [%rd7+4];
	fma.rn.f32 	%f17, %f54, %f40, %f14;
	st.global.f32 	[%rd3], %f17;
	or.pred  	%p42, %p41, %p39;
	or.pred  	%p43, %p38, %p42;
	mov.f32 	%f55, 0f00000000;
	or.pred  	%p44, %p43, %p40;
	@%p44 bra 	$L__BB2_16;
	ld.global.f32 	%f55, [%rd8+8];
$L__BB2_16:
	and.b32  	%r68, %r36, 2147483646;
	ld.global.f32 	%f41, [%rd7+8];
	fma.rn.f32 	%f56, %f55, %f41, %f17;
	st.global.f32 	[%rd3], %f56;
	add.s32 	%r67, %r67, 2;
	shl.b32 	%r53, %r36, 1;
	add.s32 	%r66, %r66, %r53;
	add.s32 	%r65, %r65, %r53;
	add.s32 	%r64, %r64, 2;
	add.s32 	%r63, %r63, %r11;
	add.s32 	%r62, %r62, %r11;
	add.s32 	%r61, %r61, %r11;
	add.s32 	%r60, %r60, %r11;
	setp.ne.s32 	%p45, %r67, 0;
	@%p45 bra 	$L__BB2_4;
$L__BB2_17:
	and.b32  	%r54, %r36, 1;
	setp.eq.b32 	%p46, %r54, 1;
	not.pred 	%p47, %p46;
	@%p47 bra 	$L__BB2_25;
	add.s32 	%r33, %r5, %r68;
	setp.lt.s32 	%p48, %r33, 1;
	setp.ge.s32 	%p49, %r33, %r35;
	not.pred 	%p50, %p1;
	or.pred  	%p51, %p50, %p48;
	mov.f32 	%f57, 0f00000000;
	or.pred  	%p52, %p49, %p51;
	@%p52 bra 	$L__BB2_20;
	mad.lo.s32 	%r55, %r33, %r34, %r6;
	mul.wide.s32 	%rd28, %r55, 4;
	add.s64 	%rd29, %rd2, %rd28;
	ld.global.f32 	%f57, [%rd29];
$L__BB2_20:
	setp.ge.s32 	%p53, %r33, %r35;
	setp.lt.s32 	%p54, %r33, 1;
	add.s32 	%r56, %r6, 1;
	setp.ge.s32 	%p55, %r56, %r34;
	setp.lt.s32 	%p56, %r6, 0;
	mul.lo.s32 	%r57, %r68, %r36;
	mul.wide.u32 	%rd30, %r57, 4;
	add.s64 	%rd9, %rd1, %rd30;
	ld.global.f32 	%f44, [%rd9];
	fma.rn.f32 	%f24, %f57, %f44, %f56;
	st.global.f32 	[%rd3], %f24;
	or.pred  	%p57, %p56, %p54;
	or.pred  	%p58, %p53, %p57;
	mul.lo.s32 	%r58, %r33, %r34;
	cvt.s64.s32 	%rd31, %r6;
	cvt.s64.s32 	%rd32, %r58;
	add.s64 	%rd33, %rd32, %rd31;
	shl.b64 	%rd34, %rd33, 2;
	add.s64 	%rd10, %rd2, %rd34;
	mov.f32 	%f58, 0f00000000;
	or.pred  	%p59, %p58, %p55;
	@%p59 bra 	$L__BB2_22;
	ld.global.f32 	%f58, [%rd10+4];
$L__BB2_22:
	setp.ge.s32 	%p60, %r33, %r35;
	setp.lt.s32 	%p61, %r33, 1;
	add.s32 	%r59, %r6, 2;
	setp.ge.s32 	%p62, %r59, %r34;
	setp.lt.s32 	%p63, %r6, -1;
	ld.global.f32 	%f46, [%rd9+4];
	fma.rn.f32 	%f27, %f58, %f46, %f24;
	st.global.f32 	[%rd3], %f27;
	or.pred  	%p64, %p63, %p61;
	or.pred  	%p65, %p60, %p64;
	mov.f32 	%f59, 0f00000000;
	or.pred  	%p66, %p65, %p62;
	@%p66 bra 	$L__BB2_24;
	ld.global.f32 	%f59, [%rd10+8];
$L__BB2_24:
	ld.global.f32 	%f47, [%rd9+8];
	fma.rn.f32 	%f48, %f59, %f47, %f27;
	st.global.f32 	[%rd3], %f48;
$L__BB2_25:
	ret;

}


// ===== COMPILED SASS (sm_100) =====

	.target	sm_100

	.elftype	@"ET_EXEC"


//--------------------- .note.nv.tkinfo           --------------------------
	.section	.note.nv.tkinfo,"",@"SHT_NOTE"
	.sectionflags	@"SHF_NOTE_NV_TKINFO"
	.tkinfo
        /*0018*/ 	.word	0x00000002
        /*0030*/ 	.string	""
        /*0030*/ 	.string	"ptxas"
        /*0030*/ 	.string	"Cuda compilation tools, release 13.0, V13.0.88"
        /*0030*/ 	.string	"Build cuda_13.0.r13.0/compiler.36424714_0"
        /*0030*/ 	.string	"-arch sm_100 -m 64 "



//--------------------- .note.nv.cuinfo           --------------------------
	.section	.note.nv.cuinfo,"",@"SHT_NOTE"
	.sectionflags	@"SHF_NOTE_NV_CUINFO"
        /*0018*/ 	.short	0x0002
        /*001a*/ 	.short	0x0064
        /*001c*/ 	.short	0x0082
	.zero		2


//--------------------- .nv.info                  --------------------------
	.section	.nv.info,"",@"SHT_CUDA_INFO"
	.align	4


	//----- nvinfo : EIATTR_REGCOUNT
	.align		4
        /*0000*/ 	.byte	0x04, 0x2f
        /*0002*/ 	.short	(.L_1 - .L_0)
	.align		4
.L_0:
        /*0004*/ 	.word	index@(_Z6warmupPfS_S_iii)
        /*0008*/ 	.word	0x0000001f


	//----- nvinfo : EIATTR_FRAME_SIZE
	.align		4
.L_1:
        /*000c*/ 	.byte	0x04, 0x11
        /*000e*/ 	.short	(.L_3 - .L_2)
	.align		4
.L_2:
        /*0010*/ 	.word	index@(_Z6warmupPfS_S_iii)
        /*0014*/ 	.word	0x00000000


	//----- nvinfo : EIATTR_REGCOUNT
	.align		4
.L_3:
        /*0018*/ 	.byte	0x04, 0x2f
        /*001a*/ 	.short	(.L_5 - .L_4)
	.align		4
.L_4:
        /*001c*/ 	.word	index@(_Z4convPfS_S_iii)
        /*0020*/ 	.word	0x00000020


	//----- nvinfo : EIATTR_FRAME_SIZE
	.align		4
.L_5:
        /*0024*/ 	.byte	0x04, 0x11
        /*0026*/ 	.short	(.L_7 - .L_6)
	.align		4
.L_6:
        /*0028*/ 	.word	index@(_Z4convPfS_S_iii)
        /*002c*/ 	.word	0x00000000


	//----- nvinfo : EIATTR_REGCOUNT
	.align		4
.L_7:
        /*0030*/ 	.byte	0x04, 0x2f
        /*0032*/ 	.short	(.L_9 - .L_8)
	.align		4
.L_8:
        /*0034*/ 	.word	index@(_Z5conv1PfS_S_iii)
        /*0038*/ 	.word	0x00000020


	//----- nvinfo : EIATTR_FRAME_SIZE
	.align		4
.L_9:
        /*003c*/ 	.byte	0x04, 0x11
        /*003e*/ 	.short	(.L_11 - .L_10)
	.align		4
.L_10:
        /*0040*/ 	.word	index@(_Z5conv1PfS_S_iii)
        /*0044*/ 	.word	0x00000000


	//----- nvinfo : EIATTR_MIN_STACK_SIZE
	.align		4
.L_11:
        /*0048*/ 	.byte	0x04, 0x12
        /*004a*/ 	.short	(.L_13 - .L_12)
	.align		4
.L_12:
        /*004c*/ 	.word	index@(_Z5conv1PfS_S_iii)
        /*0050*/ 	.word	0x00000000


	//----- nvinfo : EIATTR_MIN_STACK_SIZE
	.align		4
.L_13:
        /*0054*/ 	.byte	0x04, 0x12
        /*0056*/ 	.short	(.L_15 - .L_14)
	.align		4
.L_14:
        /*0058*/ 	.word	index@(_Z4convPfS_S_iii)
        /*005c*/ 	.word	0x00000000


	//----- nvinfo : EIATTR_MIN_STACK_SIZE
	.align		4
.L_15:
        /*0060*/ 	.byte	0x04, 0x12
        /*0062*/ 	.short	(.L_17 - .L_16)
	.align		4
.L_16:
        /*0064*/ 	.word	index@(_Z6warmupPfS_S_iii)
        /*0068*/ 	.word	0x00000000
.L_17:


//--------------------- .nv.compat                --------------------------
	.section	.nv.compat,"",@"SHT_CUDA_COMPAT_INFO"
	.align	4
        /*0000*/ 	.byte	0x02, 0x09, 0x00, 0x00, 0x02, 0x02, 0x01, 0x00, 0x02, 0x05, 0x05, 0x00, 0x03, 0x07, 0x01, 0x01
        /*0010*/ 	.byte	0x02, 0x03, 0x00, 0x00, 0x02, 0x06, 0x01, 0x00, 0x04, 0x0b, 0x08, 0x00, 0x09, 0x00, 0x00, 0x00
        /*0020*/ 	.byte	0x00, 0x00, 0x00, 0x00


//--------------------- .nv.info._Z5conv1PfS_S_iii --------------------------
	.section	.nv.info._Z5conv1PfS_S_iii,"",@"SHT_CUDA_INFO"
	.sectionflags	@""
	.align	4


	//----- nvinfo : EIATTR_CUDA_API_VERSION
	.align		4
        /*0000*/ 	.byte	0x04, 0x37
        /*0002*/ 	.short	(.L_19 - .L_18)
.L_18:
        /*0004*/ 	.word	0x00000082


	//----- nvinfo : EIATTR_KPARAM_INFO
	.align		4
.L_19:
        /*0008*/ 	.byte	0x04, 0x17
        /*000a*/ 	.short	(.L_21 - .L_20)
.L_20:
        /*000c*/ 	.word	0x00000000
        /*0010*/ 	.short	0x0005
        /*0012*/ 	.short	0x0020
        /*0014*/ 	.byte	0x00, 0xf0, 0x11, 0x00


	//----- nvinfo : EIATTR_KPARAM_INFO
	.align		4
.L_21:
        /*0018*/ 	.byte	0x04, 0x17
        /*001a*/ 	.short	(.L_23 - .L_22)
.L_22:
        /*001c*/ 	.word	0x00000000
        /*0020*/ 	.short	0x0004
        /*0022*/ 	.short	0x001c
        /*0024*/ 	.byte	0x00, 0xf0, 0x11, 0x00


	//----- nvinfo : EIATTR_KPARAM_INFO
	.align		4
.L_23:
        /*0028*/ 	.byte	0x04, 0x17
        /*002a*/ 	.short	(.L_25 - .L_24)
.L_24:
        /*002c*/ 	.word	0x00000000
        /*0030*/ 	.short	0x0003
        /*0032*/ 	.short	0x0018
        /*0034*/ 	.byte	0x00, 0xf0, 0x11, 0x00


	//----- nvinfo : EIATTR_KPARAM_INFO
	.align		4
.L_25:
        /*0038*/ 	.byte	0x04, 0x17
        /*003a*/ 	.short	(.L_27 - .L_26)
.L_26:
        /*003c*/ 	.word	0x00000000
        /*0040*/ 	.short	0x0002
        /*0042*/ 	.short	0x0010
        /*0044*/ 	.byte	0x00, 0xf5, 0x21, 0x00


	//----- nvinfo : EIATTR_KPARAM_INFO
	.align		4
.L_27:
        /*0048*/ 	.byte	0x04, 0x17
        /*004a*/ 	.short	(.L_29 - .L_28)
.L_28:
        /*004c*/ 	.word	0x00000000
        /*0050*/ 	.short	0x0001
        /*0052*/ 	.short	0x0008
        /*0054*/ 	.byte	0x00, 0xf5, 0x21, 0x00


	//----- nvinfo : EIATTR_KPARAM_INFO
	.align		4
.L_29:
        /*0058*/ 	.byte	0x04, 0x17
        /*005a*/ 	.short	(.L_31 - .L_30)
.L_30:
        /*005c*/ 	.word	0x00000000
        /*0060*/ 	.short	0x0000
        /*0062*/ 	.short	0x0000
        /*0064*/ 	.byte	0x00, 0xf5, 0x21, 0x00


	//----- nvinfo : EIATTR_SPARSE_MMA_MASK
	.align		4
.L_31:
        /*0068*/ 	.byte	0x03, 0x50
        /*006a*/ 	.short	0x0000


	//----- nvinfo : EIATTR_MAXREG_COUNT
	.align		4
        /*006c*/ 	.byte	0x03, 0x1b
        /*006e*/ 	.short	0x00ff


	//----- nvinfo : EIATTR_MERCURY_ISA_VERSION
	.align		4
        /*0070*/ 	.byte	0x03, 0x5f
        /*0072*/ 	.short	0x0101


	//----- nvinfo : EIATTR_VRC_CTA_INIT_COUNT
	.align		4
        /*0074*/ 	.byte	0x02, 0x4a
	.zero		1
	.zero		1


	//----- nvinfo : EIATTR_EXIT_INSTR_OFFSETS
	.align		4
        /*0078*/ 	.byte	0x04, 0x1c
        /*007a*/ 	.short	(.L_33 - .L_32)


	//   ....[0]....
.L_32:
        /*007c*/ 	.word	0x00000090


	//   ....[1]....
        /*0080*/ 	.word	0x000000d0


	//   ....[2]....
        /*0084*/ 	.word	0x00000930


	//   ....[3]....
        /*0088*/ 	.word	0x00000bc0


	//----- nvinfo : EIATTR_CBANK_PARAM_SIZE
	.align		4
.L_33:
        /*008c*/ 	.byte	0x03, 0x19
        /*008e*/ 	.short	0x0024


	//----- nvinfo : EIATTR_PARAM_CBANK
	.align		4
        /*0090*/ 	.byte	0x04, 0x0a
        /*0092*/ 	.short	(.L_35 - .L_34)
	.align		4
.L_34:
        /*0094*/ 	.word	index@(.nv.constant0._Z5conv1PfS_S_iii)
        /*0098*/ 	.short	0x0380
        /*009a*/ 	.short	0x0024


	//----- nvinfo : EIATTR_SW_WAR
	.align		4
.L_35:
        /*009c*/ 	.byte	0x04, 0x36
        /*009e*/ 	.short	(.L_37 - .L_36)
.L_36:
        /*00a0*/ 	.word	0x00000008
.L_37:


//--------------------- .nv.info._Z4convPfS_S_iii --------------------------
	.section	.nv.info._Z4convPfS_S_iii,"",@"SHT_CUDA_INFO"
	.sectionflags	@""
	.align	4


	//----- nvinfo : EIATTR_CUDA_API_VERSION
	.align		4
        /*0000*/ 	.byte	0x04, 0x37
        /*0002*/ 	.short	(.L_39 - .L_38)
.L_38:
        /*0004*/ 	.word	0x00000082


	//----- nvinfo : EIATTR_KPARAM_INFO
	.align		4
.L_39:
        /*0008*/ 	.byte	0x04, 0x17
        /*000a*/ 	.short	(.L_41 - .L_40)
.L_40:
        /*000c*/ 	.word	0x00000000
        /*0010*/ 	.short	0x0005
        /*0012*/ 	.short	0x0020
        /*0014*/ 	.byte	0x00, 0xf0, 0x11, 0x00


	//----- nvinfo : EIATTR_KPARAM_INFO
	.align		4
.L_41:
        /*0018*/ 	.byte	0x04, 0x17
        /*001a*/ 	.short	(.L_43 - .L_42)
.L_42:
        /*001c*/ 	.word	0x00000000
        /*0020*/ 	.short	0x0004
        /*0022*/ 	.short	0x001c
        /*0024*/ 	.byte	0x00, 0xf0, 0x11, 0x00


	//----- nvinfo : EIATTR_KPARAM_INFO
	.align		4
.L_43:
        /*0028*/ 	.byte	0x04, 0x17
        /*002a*/ 	.short	(.L_45 - .L_44)
.L_44:
        /*002c*/ 	.word	0x00000000
        /*0030*/ 	.short	0x0003
        /*0032*/ 	.short	0x0018
        /*0034*/ 	.byte	0x00, 0xf0, 0x11, 0x00


	//----- nvinfo : EIATTR_KPARAM_INFO
	.align		4
.L_45:
        /*0038*/ 	.byte	0x04, 0x17
        /*003a*/ 	.short	(.L_47 - .L_46)
.L_46:
        /*003c*/ 	.word	0x00000000
        /*0040*/ 	.short	0x0002
        /*0042*/ 	.short	0x0010
        /*0044*/ 	.byte	0x00, 0xf5, 0x21, 0x00


	//----- nvinfo : EIATTR_KPARAM_INFO
	.align		4
.L_47:
        /*0048*/ 	.byte	0x04, 0x17
        /*004a*/ 	.short	(.L_49 - .L_48)
.L_48:
        /*004c*/ 	.word	0x00000000
        /*0050*/ 	.short	0x0001
        /*0052*/ 	.short	0x0008
        /*0054*/ 	.byte	0x00, 0xf5, 0x21, 0x00


	//----- nvinfo : EIATTR_KPARAM_INFO
	.align		4
.L_49:
        /*0058*/ 	.byte	0x04, 0x17
        /*005a*/ 	.short	(.L_51 - .L_50)
.L_50:
        /*005c*/ 	.word	0x00000000
        /*0060*/ 	.short	0x0000
        /*0062*/ 	.short	0x0000
        /*0064*/ 	.byte	0x00, 0xf5, 0x21, 0x00


	//----- nvinfo : EIATTR_SPARSE_MMA_MASK
	.align		4
.L_51:
        /*0068*/ 	.byte	0x03, 0x50
        /*006a*/ 	.short	0x0000


	//----- nvinfo : EIATTR_MAXREG_COUNT
	.align		4
        /*006c*/ 	.byte	0x03, 0x1b
        /*006e*/ 	.short	0x00ff


	//----- nvinfo : EIATTR_MERCURY_ISA_VERSION
	.align		4
        /*0070*/ 	.byte	0x03, 0x5f
        /*0072*/ 	.short	0x0101


	//----- nvinfo : EIATTR_VRC_CTA_INIT_COUNT
	.align		4
        /*0074*/ 	.byte	0x02, 0x4a
	.zero		1
	.zero		1


	//----- nvinfo : EIATTR_EXIT_INSTR_OFFSETS
	.align		4
        /*0078*/ 	.byte	0x04, 0x1c
        /*007a*/ 	.short	(.L_53 - .L_52)


	//   ....[0]....
.L_52:
        /*007c*/ 	.word	0x00000080


	//   ....[1]....
        /*0080*/ 	.word	0x000000b0


	//   ....[2]....
        /*0084*/ 	.word	0x000011e0


	//----- nvinfo : EIATTR_CBANK_PARAM_SIZE
	.align		4
.L_53:
        /*0088*/ 	.byte	0x03, 0x19
        /*008a*/ 	.short	0x0024


	//----- nvinfo : EIATTR_PARAM_CBANK
	.align		4
        /*008c*/ 	.byte	0x04, 0x0a
        /*008e*/ 	.short	(.L_55 - .L_54)
	.align		4
.L_54:
        /*0090*/ 	.word	index@(.nv.constant0._Z4convPfS_S_iii)
        /*0094*/ 	.short	0x0380
        /*0096*/ 	.short	0x0024


	//----- nvinfo : EIATTR_SW_WAR
	.align		4
.L_55:
        /*0098*/ 	.byte	0x04, 0x36
        /*009a*/ 	.short	(.L_57 - .L_56)
.L_56:
        /*009c*/ 	.word	0x00000008
.L_57:


//--------------------- .nv.info._Z6warmupPfS_S_iii --------------------------
	.section	.nv.info._Z6warmupPfS_S_iii,"",@"SHT_CUDA_INFO"
	.sectionflags	@""
	.align	4


	//----- nvinfo : EIATTR_CUDA_API_VERSION
	.align		4
        /*0000*/ 	.byte	0x04, 0x37
        /*0002*/ 	.short	(.L_59 - .L_58)
.L_58:
        /*0004*/ 	.word	0x00000082


	//----- nvinfo : EIATTR_KPARAM_INFO
	.align		4
.L_59:
        /*0008*/ 	.byte	0x04, 0x17
        /*000a*/ 	.short	(.L_61 - .L_60)
.L_60:
        /*000c*/ 	.word	0x00000000
        /*0010*/ 	.short	0x0005
        /*0012*/ 	.short	0x0020
        /*0014*/ 	.byte	0x00, 0xf0, 0x11, 0x00


	//----- nvinfo : EIATTR_KPARAM_INFO
	.align		4
.L_61:
        /*0018*/ 	.byte	0x04, 0x17
        /*001a*/ 	.short	(.L_63 - .L_62)
.L_62:
        /*001c*/ 	.word	0x00000000
        /*0020*/ 	.short	0x0004
        /*0022*/ 	.short	0x001c
        /*0024*/ 	.byte	0x00, 0xf0, 0x11, 0x00


	//----- nvinfo : EIATTR_KPARAM_INFO
	.align		4
.L_63:
        /*0028*/ 	.byte	0x04, 0x17
        /*002a*/ 	.short	(.L_65 - .L_64)
.L_64:
        /*002c*/ 	.word	0x00000000
        /*0030*/ 	.short	0x0003
        /*0032*/ 	.short	0x0018
        /*0034*/ 	.byte	0x00, 0xf0, 0x11, 0x00


	//----- nvinfo : EIATTR_KPARAM_INFO
	.align		4
.L_65:
        /*0038*/ 	.byte	0x04, 0x17
        /*003a*/ 	.short	(.L_67 - .L_66)
.L_66:
        /*003c*/ 	.word	0x00000000
        /*0040*/ 	.short	0x0002
        /*0042*/ 	.short	0x0010
        /*0044*/ 	.byte	0x00, 0xf5, 0x21, 0x00


	//----- nvinfo : EIATTR_KPARAM_INFO
	.align		4
.L_67:
        /*0048*/ 	.byte	0x04, 0x17
        /*004a*/ 	.short	(.L_69 - .L_68)
.L_68:
        /*004c*/ 	.word	0x00000000
        /*0050*/ 	.short	0x0001
        /*0052*/ 	.short	0x0008
        /*0054*/ 	.byte	0x00, 0xf5, 0x21, 0x00


	//----- nvinfo : EIATTR_KPARAM_INFO
	.align		4
.L_69:
        /*0058*/ 	.byte	0x04, 0x17
        /*005a*/ 	.short	(.L_71 - .L_70)
.L_70:
        /*005c*/ 	.word	0x00000000
        /*0060*/ 	.short	0x0000
        /*0062*/ 	.short	0x0000
        /*0064*/ 	.byte	0x00, 0xf5, 0x21, 0x00


	//----- nvinfo : EIATTR_SPARSE_MMA_MASK
	.align		4
.L_71:
        /*0068*/ 	.byte	0x03, 0x50
        /*006a*/ 	.short	0x0000


	//----- nvinfo : EIATTR_MAXREG_COUNT
	.align		4
        /*006c*/ 	.byte	0x03, 0x1b
        /*006e*/ 	.short	0x00ff


	//----- nvinfo : EIATTR_MERCURY_ISA_VERSION
	.align		4
        /*0070*/ 	.byte	0x03, 0x5f
        /*0072*/ 	.short	0x0101


	//----- nvinfo : EIATTR_VRC_CTA_INIT_COUNT
	.align		4
        /*0074*/ 	.byte	0x02, 0x4a
	.zero		1
	.zero		1


	//----- nvinfo : EIATTR_EXIT_INSTR_OFFSETS
	.align		4
        /*0078*/ 	.byte	0x04, 0x1c
        /*007a*/ 	.short	(.L_73 - .L_72)


	//   ....[0]....
.L_72:
        /*007c*/ 	.word	0x00000080


	//   ....[1]....
        /*0080*/ 	.word	0x000000b0


	//   ....[2]....
        /*0084*/ 	.word	0x000011a0


	//----- nvinfo : EIATTR_CBANK_PARAM_SIZE
	.align		4
.L_73:
        /*0088*/ 	.byte	0x03, 0x19
        /*008a*/ 	.short	0x0024


	//----- nvinfo : EIATTR_PARAM_CBANK
	.align		4
        /*008c*/ 	.byte	0x04, 0x0a
        /*008e*/ 	.short	(.L_75 - .L_74)
	.align		4
.L_74:
        /*0090*/ 	.word	index@(.nv.constant0._Z6warmupPfS_S_iii)
        /*0094*/ 	.short	0x0380
        /*0096*/ 	.short	0x0024


	//----- nvinfo : EIATTR_SW_WAR
	.align		4
.L_75:
        /*0098*/ 	.byte	0x04, 0x36
        /*009a*/ 	.short	(.L_77 - .L_76)
.L_76:
        /*009c*/ 	.word	0x00000008
.L_77:


//--------------------- .nv.callgraph             --------------------------
	.section	.nv.callgraph,"",@"SHT_CUDA_CALLGRAPH"
	.align	4
	.sectionentsize	8
	.align		4
        /*0000*/ 	.word	0x00000000
	.align		4
        /*0004*/ 	.word	0xffffffff
	.align		4
        /*0008*/ 	.word	0x00000000
	.align		4
        /*000c*/ 	.word	0xfffffffe
	.align		4
        /*0010*/ 	.word	0x00000000
	.align		4
        /*0014*/ 	.word	0xfffffffd
	.align		4
        /*0018*/ 	.word	0x00000000
	.align		4
        /*001c*/ 	.word	0xfffffffc


//--------------------- .text._Z5conv1PfS_S_iii   --------------------------
	.section	.text._Z5conv1PfS_S_iii,"ax",@progbits
	.align	128
        .global         _Z5conv1PfS_S_iii
        .type           _Z5conv1PfS_S_iii,@function
        .size           _Z5conv1PfS_S_iii,(.L_x_17 - _Z5conv1PfS_S_iii)
        .other          _Z5conv1PfS_S_iii,@"STO_CUDA_ENTRY STV_DEFAULT"
_Z5conv1PfS_S_iii:
.text._Z5conv1PfS_S_iii:
[----:B------:R-:W-:Y:S01]  /*0000*/  LDC R1, c[0x0][0x37c] ;  /* 0x0000df00ff017b82 */ /* 0x000fe20000000800 */
[----:B------:R-:W0:Y:S07]  /*0010*/  S2R R5, SR_TID.X ;  /* 0x0000000000057919 */ /* 0x000e2e0000002100 */
[----:B------:R-:W0:Y:S01]  /*0020*/  S2UR UR4, SR_CTAID.X ;  /* 0x00000000000479c3 */ /* 0x000e220000002500 */
[----:B------:R-:W1:Y:S07]  /*0030*/  LDCU.64 UR10, c[0x0][0x398] ;  /* 0x00007300ff0a77ac */ /* 0x000e6e0008000a00 */
[----:B------:R-:W0:Y:S01]  /*0040*/  LDC R2, c[0x0][0x360] ;  /* 0x0000d800ff027b82 */ /* 0x000e220000000800 */
[----:B-1----:R-:W-:-:S02]  /*0050*/  IMAD.U32 R0, RZ, RZ, UR10 ;  /* 0x0000000aff007e24 */ /* 0x002fc4000f8e00ff */
[----:B0-----:R-:W-:Y:S02]  /*0060*/  IMAD R5, R2, UR4, R5 ;  /* 0x0000000402057c24 */ /* 0x001fe4000f8e0205 */
[----:B------:R-:W-:-:S05]  /*0070*/  IMAD R2, R0, UR11, RZ ;  /* 0x0000000b00027c24 */ /* 0x000fca000f8e02ff */
[----:B------:R-:W-:-:S13]  /*0080*/  ISETP.GE.AND P0, PT, R5, R2, PT ;  /* 0x000000020500720c */ /* 0x000fda0003f06270 */
[----:B------:R-:W-:Y:S05]  /*0090*/  @P0 EXIT ;  /* 0x000000000000094d */ /* 0x000fea0003800000 */
[----:B------:R-:W0:Y:S02]  /*00a0*/  LDCU UR4, c[0x0][0x3a0] ;  /* 0x00007400ff0477ac */ /* 0x000e240008000800 */
[----:B0-----:R-:W-:-:S05]  /*00b0*/  IMAD.U32 R19, RZ, RZ, UR4 ;  /* 0x00000004ff137e24 */ /* 0x001fca000f8e00ff */
[----:B------:R-:W-:-:S13]  /*00c0*/  ISETP.GE.AND P0, PT, R19, 0x1, PT ;  /* 0x000000011300780c */ /* 0x000fda0003f06270 */
[----:B------:R-:W-:Y:S05]  /*00d0*/  @!P0 EXIT ;  /* 0x000000000000894d */ /* 0x000fea0003800000 */
[----:B------:R-:W-:Y:S01]  /*00e0*/  IABS R7, R0 ;  /* 0x0000000000077213 */ /* 0x000fe20000000000 */
[----:B------:R-:W0:Y:S01]  /*00f0*/  LDC.64 R12, c[0x0][0x390] ;  /* 0x0000e400ff0c7b82 */ /* 0x000e220000000a00 */
[----:B------:R-:W1:Y:S02]  /*0100*/  LDCU.64 UR6, c[0x0][0x358] ;  /* 0x00006b00ff0677ac */ /* 0x000e640008000a00 */
[----:B------:R-:W2:Y:S08]  /*0110*/  I2F.RP R4, R7 ;  /* 0x0000000700047306 */ /* 0x000eb00000209400 */
[----:B--2---:R-:W2:Y:S01]  /*0120*/  MUFU.RCP R4, R4 ;  /* 0x0000000400047308 */ /* 0x004ea20000001000 */
[----:B------:R-:W-:Y:S01]  /*0130*/  SHF.R.U32.HI R11, RZ, 0x1, R19 ;  /* 0x00000001ff0b7819 */ /* 0x000fe20000011613 */
[----:B0-----:R-:W-:-:S05]  /*0140*/  IMAD.WIDE R12, R5, 0x4, R12 ;  /* 0x00000004050c7825 */ /* 0x001fca00078e020c */
[----:B-1----:R0:W5:Y:S01]  /*0150*/  LDG.E R27, desc[UR6][R12.64] ;  /* 0x000000060c1b7981 */ /* 0x002162000c1e1900 */
[----:B------:R-:W-:Y:S02]  /*0160*/  IMAD.MOV.U32 R10, RZ, RZ, RZ ;  /* 0x000000ffff0a7224 */ /* 0x000fe400078e00ff */
[----:B--2---:R-:W-:-:S04]  /*0170*/  VIADD R2, R4, 0xffffffe ;  /* 0x0ffffffe04027836 */ /* 0x004fc80000000000 */
[----:B------:R1:W2:Y:S02]  /*0180*/  F2I.FTZ.U32.TRUNC.NTZ R3, R2 ;  /* 0x0000000200037305 */ /* 0x0002a4000021f000 */
[----:B-1----:R-:W-:Y:S02]  /*0190*/  IMAD.MOV.U32 R2, RZ, RZ, RZ ;  /* 0x000000ffff027224 */ /* 0x002fe400078e00ff */
[----:B--2---:R-:W-:-:S04]  /*01a0*/  IMAD.MOV R6, RZ, RZ, -R3 ;  /* 0x000000ffff067224 */ /* 0x004fc800078e0a03 */
[----:B------:R-:W-:Y:S01]  /*01b0*/  IMAD R9, R6, R7, RZ ;  /* 0x0000000706097224 */ /* 0x000fe200078e02ff */
[----:B------:R-:W-:-:S03]  /*01c0*/  IABS R6, R5 ;  /* 0x0000000500067213 */ /* 0x000fc60000000000 */
[----:B------:R-:W-:Y:S01]  /*01d0*/  IMAD.HI.U32 R3, R3, R9, R2 ;  /* 0x0000000903037227 */ /* 0x000fe200078e0002 */
[----:B------:R-:W-:-:S04]  /*01e0*/  LOP3.LUT R2, R5, R0, RZ, 0x3c, !PT ;  /* 0x0000000005027212 */ /* 0x000fc800078e3cff */
[----:B------:R-:W-:Y:S01]  /*01f0*/  ISETP.GE.AND P2, PT, R2, RZ, PT ;  /* 0x000000ff0200720c */ /* 0x000fe20003f46270 */
[----:B------:R-:W-:-:S04]  /*0200*/  IMAD.HI.U32 R3, R3, R6, RZ ;  /* 0x0000000603037227 */ /* 0x000fc800078e00ff */
[----:B------:R-:W-:-:S04]  /*0210*/  IMAD.MOV R4, RZ, RZ, -R3 ;  /* 0x000000ffff047224 */ /* 0x000fc800078e0a03 */
[----:B------:R-:W-:-:S05]  /*0220*/  IMAD R4, R7, R4, R6 ;  /* 0x0000000407047224 */ /* 0x000fca00078e0206 */
[----:B------:R-:W-:-:S13]  /*0230*/  ISETP.GT.U32.AND P1, PT, R7, R4, PT ;  /* 0x000000040700720c */ /* 0x000fda0003f24070 */
[----:B------:R-:W-:Y:S02]  /*0240*/  @!P1 IMAD.IADD R4, R4, 0x1, -R7 ;  /* 0x0000000104049824 */ /* 0x000fe400078e0a07 */
[----:B------:R-:W-:Y:S01]  /*0250*/  @!P1 VIADD R3, R3, 0x1 ;  /* 0x0000000103039836 */ /* 0x000fe20000000000 */
[----:B------:R-:W-:Y:S02]  /*0260*/  ISETP.NE.AND P1, PT, R0, RZ, PT ;  /* 0x000000ff0000720c */ /* 0x000fe40003f25270 */
[----:B------:R-:W-:-:S13]  /*0270*/  ISETP.GE.U32.AND P0, PT, R4, R7, PT ;  /* 0x000000070400720c */ /* 0x000fda0003f06070 */
[----:B------:R-:W-:-:S05]  /*0280*/  @P0 IADD3 R3, PT, PT, R3, 0x1, RZ ;  /* 0x0000000103030810 */ /* 0x000fca0007ffe0ff */
[----:B------:R-:W-:-:S04]  /*0290*/  IMAD.MOV.U32 R4, RZ, RZ, R3 ;  /* 0x000000ffff047224 */ /* 0x000fc800078e0003 */
[----:B------:R-:W-:Y:S01]  /*02a0*/  @!P2 IMAD.MOV R4, RZ, RZ, -R4 ;  /* 0x000000ffff04a224 */ /* 0x000fe200078e0a04 */
[----:B------:R-:W-:Y:S02]  /*02b0*/  @!P1 LOP3.LUT R4, RZ, R0, RZ, 0x33, !PT ;  /* 0x00000000ff049212 */ /* 0x000fe400078e33ff */
[----:B------:R-:W-:-:S03]  /*02c0*/  ISETP.NE.AND P1, PT, R19, 0x1, PT ;  /* 0x000000011300780c */ /* 0x000fc60003f25270 */
[----:B------:R-:W-:-:S04]  /*02d0*/  IMAD.MOV R2, RZ, RZ, -R4 ;  /* 0x000000ffff027224 */ /* 0x000fc800078e0a04 */
[----:B------:R-:W-:Y:S02]  /*02e0*/  IMAD R2, R0, R2, R5 ;  /* 0x0000000200027224 */ /* 0x000fe400078e0205 */
[--C-:B------:R-:W-:Y:S02]  /*02f0*/  IMAD.IADD R5, R4, 0x1, -R11.reuse ;  /* 0x0000000104057824 */ /* 0x100fe400078e0a0b */
[----:B------:R-:W-:-:S05]  /*0300*/  IMAD.IADD R3, R2, 0x1, -R11 ;  /* 0x0000000102037824 */ /* 0x000fca00078e0a0b */
[----:B------:R-:W-:-:S04]  /*0310*/  ISETP.GE.AND P0, PT, R3, R0, PT ;  /* 0x000000000300720c */ /* 0x000fc80003f06270 */
[----:B------:R-:W-:Y:S01]  /*0320*/  ISETP.GT.AND P0, PT, R3, RZ, !P0 ;  /* 0x000000ff0300720c */ /* 0x000fe20004704270 */
[----:B0-----:R-:W-:-:S12]  /*0330*/  @!P1 BRA `(.L_x_0) ;  /* 0x0000000400749947 */ /* 0x001fd80003800000 */
[----:B------:R-:W0:Y:S01]  /*0340*/  LDC R6, c[0x0][0x3a0] ;  /* 0x0000e800ff067b82 */ /* 0x000e220000000800 */
[-C--:B------:R-:W-:Y:S01]  /*0350*/  IMAD R7, R5, R0.reuse, R0 ;  /* 0x0000000005077224 */ /* 0x080fe200078e0200 */
[----:B------:R-:W-:Y:S01]  /*0360*/  LOP3.LUT R10, R19, 0x7ffffffe, RZ, 0xc0, !PT ;  /* 0x7ffffffe130a7812 */ /* 0x000fe200078ec0ff */
[----:B------:R-:W-:Y:S01]  /*0370*/  IMAD R8, R5, R0, RZ ;  /* 0x0000000005087224 */ /* 0x000fe200078e02ff */
[----:B------:R-:W-:Y:S01]  /*0380*/  SHF.L.U32 R0, R11, 0x1, RZ ;  /* 0x000000010b007819 */ /* 0x000fe200000006ff */
[----:B------:R-:W-:Y:S01]  /*0390*/  VIADD R23, R5, 0x1 ;  /* 0x0000000105177836 */ /* 0x000fe20000000000 */
[CC--:B------:R-:W-:Y:S01]  /*03a0*/  IADD3 R9, PT, PT, -R11.reuse, R2.reuse, R7 ;  /* 0x000000020b097210 */ /* 0x0c0fe20007ffe107 */
[----:B------:R-:W-:Y:S01]  /*03b0*/  IMAD.MOV.U32 R4, RZ, RZ, RZ ;  /* 0x000000ffff047224 */ /* 0x000fe200078e00ff */
[----:B------:R-:W-:Y:S01]  /*03c0*/  LOP3.LUT R0, R0, 0x7ffffffe, RZ, 0xc0, !PT ;  /* 0x7ffffffe00007812 */ /* 0x000fe200078ec0ff */
[----:B------:R-:W1:Y:S01]  /*03d0*/  LDCU UR4, c[0x0][0x39c] ;  /* 0x00007380ff0477ac */ /* 0x000e620008000800 */
[----:B------:R-:W-:-:S02]  /*03e0*/  IADD3 R11, PT, PT, -R11, R2, R8 ;  /* 0x000000020b0b7210 */ /* 0x000fc40007ffe108 */
[----:B------:R-:W-:Y:S01]  /*03f0*/  SHF.R.S32.HI R22, RZ, 0x1f, R3 ;  /* 0x0000001fff167819 */ /* 0x000fe20000011403 */
[----:B------:R-:W-:Y:S01]  /*0400*/  IMAD.MOV R2, RZ, RZ, -R0 ;  /* 0x000000ffff027224 */ /* 0x000fe200078e0a00 */
[----:B------:R-:W2:Y:S06]  /*0410*/  LDCU.64 UR8, c[0x0][0x380] ;  /* 0x00007000ff0877ac */ /* 0x000eac0008000a00 */
.L_x_1:
[----:B------:R-:W-:Y:S01]  /*0420*/  VIADD R24, R23, 0xffffffff ;  /* 0xffffffff17187836 */ /* 0x000fe20000000000 */
[----:B-1----:R-:W-:Y:S01]  /*0430*/  UMOV UR11, UR4 ;  /* 0x00000004000b7c82 */ /* 0x002fe20008000000 */
[----:B------:R-:W1:Y:S01]  /*0440*/  LDC.64 R14, c[0x0][0x388] ;  /* 0x0000e200ff0e7b82 */ /* 0x000e620000000a00 */
[----:B---3--:R-:W-:Y:S02]  /*0450*/  IMAD.MOV.U32 R26, RZ, RZ, RZ ;  /* 0x000000ffff1a7224 */ /* 0x008fe400078e00ff */
[----:B------:R-:W-:-:S04]  /*0460*/  ISETP.LT.OR P1, PT, R24, 0x1, !P0 ;  /* 0x000000011800780c */ /* 0x000fc80004721670 */
[----:B------:R-:W-:Y:S01]  /*0470*/  ISETP.GE.OR P1, PT, R24, UR11, P1 ;  /* 0x0000000b18007c0c */ /* 0x000fe20008f26670 */
[----:B------:R-:W3:-:S12]  /*0480*/  LDC R0, c[0x0][0x398] ;  /* 0x0000e600ff007b82 */ /* 0x000ed80000000800 */
[----:B------:R-:W4:Y:S01]  /*0490*/  @!P1 LDC.64 R18, c[0x0][0x380] ;  /* 0x0000e000ff129b82 */ /* 0x000f220000000a00 */
[----:B-1----:R-:W-:-:S04]  /*04a0*/  IMAD.WIDE.U32 R16, R4, 0x4, R14 ;  /* 0x0000000404107825 */ /* 0x002fc800078e000e */
[----:B----4-:R-:W-:Y:S02]  /*04b0*/  @!P1 IMAD.WIDE R20, R11, 0x4, R18 ;  /* 0x000000040b149825 */ /* 0x010fe400078e0212 */
[----:B------:R-:W4:Y:S04]  /*04c0*/  LDG.E R18, desc[UR6][R16.64] ;  /* 0x0000000610127981 */ /* 0x000f28000c1e1900 */
[----:B------:R1:W4:Y:S01]  /*04d0*/  @!P1 LDG.E R26, desc[UR6][R20.64] ;  /* 0x00000006141a9981 */ /* 0x000322000c1e1900 */
[----:B------:R-:W-:Y:S01]  /*04e0*/  ISETP.GE.AND P1, PT, R24, 0x1, PT ;  /* 0x000000011800780c */ /* 0x000fe20003f26270 */
[C---:B------:R-:W-:Y:S01]  /*04f0*/  VIADD R25, R3.reuse, 0x1 ;  /* 0x0000000103197836 */ /* 0x040fe20000000000 */
[C---:B------:R-:W-:Y:S02]  /*0500*/  IADD3 R19, P3, PT, R3.reuse, R8, RZ ;  /* 0x0000000803137210 */ /* 0x040fe40007f7e0ff */
[----:B------:R-:W-:-:S04]  /*0510*/  ISETP.LT.OR P2, PT, R3, RZ, !P1 ;  /* 0x000000ff0300720c */ /* 0x000fc80004f41670 */
[----:B------:R-:W-:Y:S01]  /*0520*/  ISETP.GE.OR P2, PT, R24, UR11, P2 ;  /* 0x0000000b18007c0c */ /* 0x000fe20009746670 */
[----:B-1----:R-:W-:-:S03]  /*0530*/  HFMA2 R20, -RZ, RZ, 0, 0 ;  /* 0x00000000ff147431 */ /* 0x002fc600000001ff */
[----:B---3--:R-:W-:Y:S01]  /*0540*/  ISETP.GE.OR P2, PT, R25, R0, P2 ;  /* 0x000000001900720c */ /* 0x008fe20001746670 */
[----:B----45:R-:W-:Y:S01]  /*0550*/  FFMA R28, R18, R26, R27 ;  /* 0x0000001a121c7223 */ /* 0x030fe2000000001b */
[----:B------:R-:W-:Y:S02]  /*0560*/  LEA.HI.X.SX32 R26, R8, R22, 0x1, P3 ;  /* 0x00000016081a7211 */ /* 0x000fe400018f0eff */
[C---:B--2---:R-:W-:Y:S02]  /*0570*/  LEA R18, P3, R19.reuse, UR8, 0x2 ;  /* 0x0000000813127c11 */ /* 0x044fe4000f8610ff */
[----:B------:R1:W-:Y:S02]  /*0580*/  STG.E desc[UR6][R12.64], R28 ;  /* 0x0000001c0c007986 */ /* 0x0003e4000c101906 */
[----:B------:R-:W-:Y:S02]  /*0590*/  LEA.HI.X R19, R19, UR9, R26, 0x2, P3 ;  /* 0x0000000913137c11 */ /* 0x000fe400098f141a */
[----:B------:R-:W1:Y:S04]  /*05a0*/  LDG.E R21, desc[UR6][R16.64+0x4] ;  /* 0x0000040610157981 */ /* 0x000e68000c1e1900 */
[----:B------:R-:W1:Y:S01]  /*05b0*/  @!P2 LDG.E R20, desc[UR6][R18.64+0x4] ;  /* 0x000004061214a981 */ /* 0x000e62000c1e1900 */
[C---:B------:R-:W-:Y:S01]  /*05c0*/  ISETP.LT.OR P1, PT, R3.reuse, -0x1, !P1 ;  /* 0xffffffff0300780c */ /* 0x040fe20004f21670 */
[----:B------:R-:W-:-:S03]  /*05d0*/  VIADD R27, R3, 0x2 ;  /* 0x00000002031b7836 */ /* 0x000fc60000000000 */
[----:B------:R-:W-:-:S04]  /*05e0*/  ISETP.GE.OR P1, PT, R24, UR11, P1 ;  /* 0x0000000b18007c0c */ /* 0x000fc80008f26670 */
[----:B------:R-:W-:Y:S01]  /*05f0*/  ISETP.GE.OR P1, PT, R27, R0, P1 ;  /* 0x000000001b00720c */ /* 0x000fe20000f26670 */
[----:B------:R-:W-:Y:S02]  /*0600*/  IMAD.MOV.U32 R29, RZ, RZ, RZ ;  /* 0x000000ffff1d7224 */ /* 0x000fe400078e00ff */
[----:B-1----:R-:W-:-:S05]  /*0610*/  FFMA R28, R21, R20, R28 ;  /* 0x00000014151c7223 */ /* 0x002fca000000001c */
[----:B------:R3:W-:Y:S05]  /*0620*/  STG.E desc[UR6][R12.64], R28 ;  /* 0x0000001c0c007986 */ /* 0x0007ea000c101906 */
[----:B------:R-:W2:Y:S04]  /*0630*/  @!P1 LDG.E R29, desc[UR6][R18.64+0x8] ;  /* 0x00000806121d9981 */ /* 0x000ea8000c1e1900 */
[----:B------:R-:W2:Y:S01]  /*0640*/  LDG.E R26, desc[UR6][R16.64+0x8] ;  /* 0x00000806101a7981 */ /* 0x000ea2000c1e1900 */
[----:B------:R-:W-:-:S04]  /*0650*/  ISETP.GT.U32.OR P1, PT, R24, 0x7ffffffe, !P0 ;  /* 0x7ffffffe1800780c */ /* 0x000fc80004724470 */
[----:B------:R-:W-:-:S13]  /*0660*/  ISETP.GE.OR P1, PT, R23, UR11, P1 ;  /* 0x0000000b17007c0c */ /* 0x000fda0008f26670 */
[----:B------:R-:W1:Y:S01]  /*0670*/  @!P1 LDC.64 R20, c[0x0][0x380] ;  /* 0x0000e000ff149b82 */ /* 0x000e620000000a00 */
[----:B0-----:R-:W-:-:S04]  /*0680*/  IMAD.WIDE.U32 R14, R6, 0x4, R14 ;  /* 0x00000004060e7825 */ /* 0x001fc800078e000e */
[----:B-1----:R-:W-:-:S04]  /*0690*/  @!P1 IMAD.WIDE R20, R9, 0x4, R20 ;  /* 0x0000000409149825 */ /* 0x002fc800078e0214 */
[----:B--2---:R-:W-:Y:S01]  /*06a0*/  FFMA R29, R26, R29, R28 ;  /* 0x0000001d1a1d7223 */ /* 0x004fe2000000001c */
[----:B------:R-:W-:-:S04]  /*06b0*/  IMAD.MOV.U32 R26, RZ, RZ, RZ ;  /* 0x000000ffff1a7224 */ /* 0x000fc800078e00ff */
[----:B------:R3:W-:Y:S04]  /*06c0*/  STG.E desc[UR6][R12.64], R29 ;  /* 0x0000001d0c007986 */ /* 0x0007e8000c101906 */
[----:B------:R-:W2:Y:S04]  /*06d0*/  @!P1 LDG.E R26, desc[UR6][R20.64] ;  /* 0x00000006141a9981 */ /* 0x000ea8000c1e1900 */
[----:B------:R-:W2:Y:S01]  /*06e0*/  LDG.E R18, desc[UR6][R14.64] ;  /* 0x000000060e127981 */ /* 0x000ea2000c1e1900 */
[----:B------:R-:W-:-:S04]  /*06f0*/  ISETP.GT.U32.AND P1, PT, R24, 0x7ffffffe, PT ;  /* 0x7ffffffe1800780c */ /* 0x000fc80003f24070 */
[----:B------:R-:W-:-:S04]  /*0700*/  ISETP.LT.OR P2, PT, R3, RZ, P1 ;  /* 0x000000ff0300720c */ /* 0x000fc80000f41670 */
[----:B------:R-:W-:Y:S02]  /*0710*/  ISETP.GE.OR P2, PT, R23, UR11, P2 ;  /* 0x0000000b17007c0c */ /* 0x000fe40009746670 */
[----:B------:R-:W-:Y:S02]  /*0720*/  IADD3 R17, P3, PT, R3, R7, RZ ;  /* 0x0000000703117210 */ /* 0x000fe40007f7e0ff */
[----:B------:R-:W-:Y:S02]  /*0730*/  ISETP.GE.OR P2, PT, R25, R0, P2 ;  /* 0x000000001900720c */ /* 0x000fe40001746670 */
[----:B------:R-:W-:Y:S02]  /*0740*/  LEA.HI.X.SX32 R24, R7, R22, 0x1, P3 ;  /* 0x0000001607187211 */ /* 0x000fe400018f0eff */
[----:B------:R-:W-:-:S04]  /*0750*/  LEA R16, P3, R17, UR8, 0x2 ;  /* 0x0000000811107c11 */ /* 0x000fc8000f8610ff */
[----:B------:R-:W-:Y:S01]  /*0760*/  LEA.HI.X R17, R17, UR9, R24, 0x2, P3 ;  /* 0x0000000911117c11 */ /* 0x000fe200098f1418 */
[----:B--2---:R-:W-:Y:S01]  /*0770*/  FFMA R26, R18, R26, R29 ;  /* 0x0000001a121a7223 */ /* 0x004fe2000000001d */
[----:B------:R-:W-:-:S04]  /*0780*/  IMAD.MOV.U32 R18, RZ, RZ, RZ ;  /* 0x000000ffff127224 */ /* 0x000fc800078e00ff */
[----:B------:R3:W-:Y:S04]  /*0790*/  STG.E desc[UR6][R12.64], R26 ;  /* 0x0000001a0c007986 */ /* 0x0007e8000c101906 */
[----:B------:R-:W2:Y:S04]  /*07a0*/  @!P2 LDG.E R18, desc[UR6][R16.64+0x4] ;  /* 0x000004061012a981 */ /* 0x000ea8000c1e1900 */
[----:B------:R-:W2:Y:S01]  /*07b0*/  LDG.E R19, desc[UR6][R14.64+0x4] ;  /* 0x000004060e137981 */ /* 0x000ea2000c1e1900 */
[----:B------:R-:W-:-:S04]  /*07c0*/  ISETP.LT.OR P1, PT, R3, -0x1, P1 ;  /* 0xffffffff0300780c */ /* 0x000fc80000f21670 */
[----:B------:R-:W-:-:S04]  /*07d0*/  ISETP.GE.OR P1, PT, R23, UR11, P1 ;  /* 0x0000000b17007c0c */ /* 0x000fc80008f26670 */
[----:B------:R-:W-:Y:S01]  /*07e0*/  ISETP.GE.OR P1, PT, R27, R0, P1 ;  /* 0x000000001b00720c */ /* 0x000fe20000f26670 */
[----:B------:R-:W-:Y:S02]  /*07f0*/  IMAD.MOV.U32 R27, RZ, RZ, RZ ;  /* 0x000000ffff1b7224 */ /* 0x000fe400078e00ff */
[----:B--2---:R-:W-:Y:S02]  /*0800*/  FFMA R21, R19, R18, R26 ;  /* 0x0000001213157223 */ /* 0x004fe4000000001a */
[----:B------:R-:W0:Y:S03]  /*0810*/  LDC R19, c[0x0][0x3a0] ;  /* 0x0000e800ff137b82 */ /* 0x000e260000000800 */
[----:B------:R3:W-:Y:S05]  /*0820*/  STG.E desc[UR6][R12.64], R21 ;  /* 0x000000150c007986 */ /* 0x0007ea000c101906 */
[----:B------:R-:W2:Y:S04]  /*0830*/  @!P1 LDG.E R27, desc[UR6][R16.64+0x8] ;  /* 0x00000806101b9981 */ /* 0x000ea8000c1e1900 */
[----:B------:R-:W2:Y:S01]  /*0840*/  LDG.E R18, desc[UR6][R14.64+0x8] ;  /* 0x000008060e127981 */ /* 0x000ea2000c1e1900 */
[----:B------:R-:W-:-:S05]  /*0850*/  VIADD R2, R2, 0x2 ;  /* 0x0000000202027836 */ /* 0x000fca0000000000 */
[----:B------:R-:W-:Y:S01]  /*0860*/  ISETP.NE.AND P1, PT, R2, RZ, PT ;  /* 0x000000ff0200720c */ /* 0x000fe20003f25270 */
[C---:B------:R-:W-:Y:S01]  /*0870*/  IMAD R7, R0.reuse, 0x2, R7 ;  /* 0x0000000200077824 */ /* 0x040fe200078e0207 */
[C---:B------:R-:W-:Y:S01]  /*0880*/  LEA R8, R0.reuse, R8, 0x1 ;  /* 0x0000000800087211 */ /* 0x040fe200078e08ff */
[----:B------:R-:W-:Y:S02]  /*0890*/  VIADD R23, R23, 0x2 ;  /* 0x0000000217177836 */ /* 0x000fe40000000000 */
[C---:B------:R-:W-:Y:S02]  /*08a0*/  IMAD R11, R0.reuse, 0x2, R11 ;  /* 0x00000002000b7824 */ /* 0x040fe400078e020b */
[C---:B0-----:R-:W-:Y:S02]  /*08b0*/  IMAD R6, R19.reuse, 0x2, R6 ;  /* 0x0000000213067824 */ /* 0x041fe400078e0206 */
[----:B------:R-:W-:Y:S02]  /*08c0*/  IMAD R4, R19, 0x2, R4 ;  /* 0x0000000213047824 */ /* 0x000fe400078e0204 */
[----:B------:R-:W-:-:S02]  /*08d0*/  IMAD R9, R0, 0x2, R9 ;  /* 0x0000000200097824 */ /* 0x000fc400078e0209 */
[----:B--2---:R-:W-:-:S05]  /*08e0*/  FFMA R27, R18, R27, R21 ;  /* 0x0000001b121b7223 */ /* 0x004fca0000000015 */
[----:B------:R3:W-:Y:S01]  /*08f0*/  STG.E desc[UR6][R12.64], R27 ;  /* 0x0000001b0c007986 */ /* 0x0007e2000c101906 */
[----:B------:R-:W-:Y:S05]  /*0900*/  @P1 BRA `(.L_x_1) ;  /* 0xfffffff800c41947 */ /* 0x000fea000383ffff */
.L_x_0:
[----:B------:R-:W-:-:S04]  /*0910*/  LOP3.LUT R2, R19, 0x1, RZ, 0xc0, !PT ;  /* 0x0000000113027812 */ /* 0x000fc800078ec0ff */
[----:B------:R-:W-:-:S13]  /*0920*/  ISETP.NE.U32.AND P1, PT, R2, 0x1, PT ;  /* 0x000000010200780c */ /* 0x000fda0003f25070 */
[----:B------:R-:W-:Y:S05]  /*0930*/  @P1 EXIT ;  /* 0x000000000000194d */ /* 0x000fea0003800000 */
[----:B------:R-:W-:Y:S01]  /*0940*/  IADD3 R9, PT, PT, R5, R10, RZ ;  /* 0x0000000a05097210 */ /* 0x000fe20007ffe0ff */
[----:B------:R-:W-:Y:S01]  /*0950*/  IMAD R19, R10, R19, RZ ;  /* 0x000000130a137224 */ /* 0x000fe200078e02ff */
[----:B------:R-:W0:Y:S01]  /*0960*/  LDC.64 R4, c[0x0][0x388] ;  /* 0x0000e200ff047b82 */ /* 0x000e220000000a00 */
[----:B------:R-:W-:Y:S01]  /*0970*/  IMAD.MOV.U32 R2, RZ, RZ, RZ ;  /* 0x000000ffff027224 */ /* 0x000fe200078e00ff */
[C---:B------:R-:W-:Y:S01]  /*0980*/  ISETP.LT.OR P0, PT, R9.reuse, 0x1, !P0 ;  /* 0x000000010900780c */ /* 0x040fe20004701670 */
[----:B------:R-:W1:Y:S03]  /*0990*/  LDCU.64 UR4, c[0x0][0x380] ;  /* 0x00007000ff0477ac */ /* 0x000e660008000a00 */
[----:B------:R-:W-:-:S13]  /*09a0*/  ISETP.GE.OR P0, PT, R9, UR11, P0 ;  /* 0x0000000b09007c0c */ /* 0x000fda0008706670 */
[----:B------:R-:W2:Y:S01]  /*09b0*/  @!P0 LDC.64 R6, c[0x0][0x380] ;  /* 0x0000e000ff068b82 */ /* 0x000ea20000000a00 */
[----:B------:R-:W-:Y:S02]  /*09c0*/  @!P0 IMAD R11, R9, R0, R3 ;  /* 0x00000000090b8224 */ /* 0x000fe400078e0203 */
[----:B0-----:R-:W-:-:S05]  /*09d0*/  IMAD.WIDE.U32 R4, R19, 0x4, R4 ;  /* 0x0000000413047825 */ /* 0x001fca00078e0004 */
[----:B------:R-:W4:Y:S01]  /*09e0*/  LDG.E R8, desc[UR6][R4.64] ;  /* 0x0000000604087981 */ /* 0x000f22000c1e1900 */
[----:B--2---:R-:W-:-:S05]  /*09f0*/  @!P0 IMAD.WIDE R6, R11, 0x4, R6 ;  /* 0x000000040b068825 */ /* 0x004fca00078e0206 */
[----:B------:R1:W4:Y:S01]  /*0a00*/  @!P0 LDG.E R2, desc[UR6][R6.64] ;  /* 0x0000000606028981 */ /* 0x000322000c1e1900 */
[C---:B------:R-:W-:Y:S01]  /*0a10*/  ISETP.GE.AND P0, PT, R9.reuse, 0x1, PT ;  /* 0x000000010900780c */ /* 0x040fe20003f06270 */
[----:B------:R-:W-:-:S03]  /*0a20*/  IMAD R10, R9, R0, RZ ;  /* 0x00000000090a7224 */ /* 0x000fc600078e02ff */
[C---:B------:R-:W-:Y:S01]  /*0a30*/  ISETP.LT.OR P1, PT, R3.reuse, RZ, !P0 ;  /* 0x000000ff0300720c */ /* 0x040fe20004721670 */
[----:B------:R-:W-:-:S03]  /*0a40*/  VIADD R15, R3, 0x1 ;  /* 0x00000001030f7836 */ /* 0x000fc60000000000 */
[----:B------:R-:W-:Y:S02]  /*0a50*/  ISETP.GE.OR P1, PT, R9, UR11, P1 ;  /* 0x0000000b09007c0c */ /* 0x000fe40008f26670 */
[----:B------:R-:W-:Y:S02]  /*0a60*/  SHF.R.S32.HI R17, RZ, 0x1f, R3 ;  /* 0x0000001fff117819 */ /* 0x000fe40000011403 */
[----:B------:R-:W-:Y:S02]  /*0a70*/  IADD3 R11, P2, PT, R3, R10, RZ ;  /* 0x0000000a030b7210 */ /* 0x000fe40007f5e0ff */
[----:B------:R-:W-:Y:S02]  /*0a80*/  ISETP.GE.OR P1, PT, R15, R0, P1 ;  /* 0x000000000f00720c */ /* 0x000fe40000f26670 */
[----:B------:R-:W-:Y:S02]  /*0a90*/  LEA.HI.X.SX32 R10, R10, R17, 0x1, P2 ;  /* 0x000000110a0a7211 */ /* 0x000fe400010f0eff */
[----:B-1----:R-:W-:-:S04]  /*0aa0*/  LEA R6, P2, R11, UR4, 0x2 ;  /* 0x000000040b067c11 */ /* 0x002fc8000f8410ff */
[----:B------:R-:W-:Y:S01]  /*0ab0*/  LEA.HI.X R7, R11, UR5, R10, 0x2, P2 ;  /* 0x000000050b077c11 */ /* 0x000fe200090f140a */
[----:B----45:R-:W-:Y:S01]  /*0ac0*/  FFMA R8, R8, R2, R27 ;  /* 0x0000000208087223 */ /* 0x030fe2000000001b */
[----:B------:R-:W-:-:S04]  /*0ad0*/  IMAD.MOV.U32 R2, RZ, RZ, RZ ;  /* 0x000000ffff027224 */ /* 0x000fc800078e00ff */
[----:B------:R-:W-:Y:S04]  /*0ae0*/  STG.E desc[UR6][R12.64], R8 ;  /* 0x000000080c007986 */ /* 0x000fe8000c101906 */
[----:B------:R-:W2:Y:S04]  /*0af0*/  @!P1 LDG.E R2, desc[UR6][R6.64+0x4] ;  /* 0x0000040606029981 */ /* 0x000ea8000c1e1900 */
[----:B------:R-:W2:Y:S01]  /*0b00*/  LDG.E R11, desc[UR6][R4.64+0x4] ;  /* 0x00000406040b7981 */ /* 0x000ea2000c1e1900 */
[C---:B------:R-:W-:Y:S01]  /*0b10*/  ISETP.LT.OR P0, PT, R3.reuse, -0x1, !P0 ;  /* 0xffffffff0300780c */ /* 0x040fe20004701670 */
[----:B------:R-:W-:-:S03]  /*0b20*/  VIADD R3, R3, 0x2 ;  /* 0x0000000203037836 */ /* 0x000fc60000000000 */
[----:B------:R-:W-:-:S04]  /*0b30*/  ISETP.GE.OR P0, PT, R9, UR11, P0 ;  /* 0x0000000b09007c0c */ /* 0x000fc80008706670 */
[----:B------:R-:W-:Y:S01]  /*0b40*/  ISETP.GE.OR P0, PT, R3, R0, P0 ;  /* 0x000000000300720c */ /* 0x000fe20000706670 */
[----:B------:R-:W-:Y:S02]  /*0b50*/  IMAD.MOV.U32 R0, RZ, RZ, RZ ;  /* 0x000000ffff007224 */ /* 0x000fe400078e00ff */
[----:B--2---:R-:W-:-:S05]  /*0b60*/  FFMA R2, R11, R2, R8 ;  /* 0x000000020b027223 */ /* 0x004fca0000000008 */
[----:B------:R-:W-:Y:S05]  /*0b70*/  STG.E desc[UR6][R12.64], R2 ;  /* 0x000000020c007986 */ /* 0x000fea000c101906 */
[----:B------:R-:W2:Y:S04]  /*0b80*/  @!P0 LDG.E R0, desc[UR6][R6.64+0x8] ;  /* 0x0000080606008981 */ /* 0x000ea8000c1e1900 */
[----:B------:R-:W2:Y:S02]  /*0b90*/  LDG.E R3, desc[UR6][R4.64+0x8] ;  /* 0x0000080604037981 */ /* 0x000ea4000c1e1900 */
[----:B--2---:R-:W-:-:S05]  /*0ba0*/  FFMA R3, R3, R0, R2 ;  /* 0x0000000003037223 */ /* 0x004fca0000000002 */
[----:B------:R-:W-:Y:S01]  /*0bb0*/  STG.E desc[UR6][R12.64], R3 ;  /* 0x000000030c007986 */ /* 0x000fe2000c101906 */
[----:B------:R-:W-:Y:S05]  /*0bc0*/  EXIT ;  /* 0x000000000000794d */ /* 0x000fea0003800000 */
.L_x_2:
[----:B------:R-:W-:-:S00]  /*0bd0*/  BRA `(.L_x_2) ;  /* 0xfffffffc00fc7947 */ /* 0x000fc0000383ffff */
[----:B------:R-:W-:-:S00]  /*0be0*/  NOP ;  /* 0x0000000000007918 */ /* 0x000fc00000000000 */
        /* <DEDUP_REMOVED lines=9> */
.L_x_17:


//--------------------- .text._Z4convPfS_S_iii    --------------------------
	.section	.text._Z4convPfS_S_iii,"ax",@progbits
	.align	128
        .global         _Z4convPfS_S_iii
        .type           _Z4convPfS_S_iii,@function
        .size           _Z4convPfS_S_iii,(.L_x_18 - _Z4convPfS_S_iii)
        .other          _Z4convPfS_S_iii,@"STO_CUDA_ENTRY STV_DEFAULT"
_Z4convPfS_S_iii:
.text._Z4convPfS_S_iii:
[----:B------:R-:W-:Y:S01]  /*0000*/  LDC R1, c[0x0][0x37c] ;  /* 0x0000df00ff017b82 */ /* 0x000fe20000000800 */
[----:B------:R-:W0:Y:S07]  /*0010*/  S2R R7, SR_TID.X ;  /* 0x0000000000077919 */ /* 0x000e2e0000002100 */
[----:B------:R-:W0:Y:S08]  /*0020*/  S2UR UR4, SR_CTAID.X ;  /* 0x00000000000479c3 */ /* 0x000e300000002500 */
[----:B------:R-:W0:Y:S08]  /*0030*/  LDC R0, c[0x0][0x360] ;  /* 0x0000d800ff007b82 */ /* 0x000e300000000800 */
[----:B------:R-:W1:Y:S01]  /*0040*/  LDC.64 R4, c[0x0][0x398] ;  /* 0x0000e600ff047b82 */ /* 0x000e620000000a00 */
[----:B0-----:R-:W-:-:S02]  /*0050*/  IMAD R7, R0, UR4, R7 ;  /* 0x0000000400077c24 */ /* 0x001fc4000f8e0207 */
[----:B-1----:R-:W-:-:S05]  /*0060*/  IMAD R0, R5, R4, RZ ;  /* 0x0000000405007224 */ /* 0x002fca00078e02ff */
[----:B------:R-:W-:-:S13]  /*0070*/  ISETP.GE.AND P0, PT, R7, R0, PT ;  /* 0x000000000700720c */ /* 0x000fda0003f06270 */
[----:B------:R-:W-:Y:S05]  /*0080*/  @P0 EXIT ;  /* 0x000000000000094d */ /* 0x000fea0003800000 */
[----:B------:R-:W0:Y:S02]  /*0090*/  LDC R9, c[0x0][0x3a0] ;  /* 0x0000e800ff097b82 */ /* 0x000e240000000800 */
[----:B0-----:R-:W-:-:S13]  /*00a0*/  ISETP.GE.AND P0, PT, R9, 0x1, PT ;  /* 0x000000010900780c */ /* 0x001fda0003f06270 */
[----:B------:R-:W-:Y:S05]  /*00b0*/  @!P0 EXIT ;  /* 0x000000000000894d */ /* 0x000fea0003800000 */
[----:B------:R-:W0:Y:S01]  /*00c0*/  LDC.64 R2, c[0x0][0x390] ;  /* 0x0000e400ff027b82 */ /* 0x000e220000000a00 */
[----:B------:R-:W1:Y:S01]  /*00d0*/  LDCU.64 UR6, c[0x0][0x358] ;  /* 0x00006b00ff0677ac */ /* 0x000e620008000a00 */
[----:B0-----:R-:W-:-:S05]  /*00e0*/  IMAD.WIDE R2, R7, 0x4, R2 ;  /* 0x0000000407027825 */ /* 0x001fca00078e0202 */
[----:B-1----:R0:W5:Y:S01]  /*00f0*/  LDG.E R15, desc[UR6][R2.64] ;  /* 0x00000006020f7981 */ /* 0x002162000c1e1900 */
[----:B------:R-:W-:Y:S01]  /*0100*/  IABS R5, R4 ;  /* 0x0000000400057213 */ /* 0x000fe20000000000 */
[----:B------:R-:W-:Y:S01]  /*0110*/  UMOV UR4, URZ ;  /* 0x000000ff00047c82 */ /* 0x000fe20008000000 */
[C---:B------:R-:W-:Y:S02]  /*0120*/  LOP3.LUT R12, R9.reuse, 0x7, RZ, 0xc0, !PT ;  /* 0x00000007090c7812 */ /* 0x040fe400078ec0ff */
[----:B------:R-:W1:Y:S01]  /*0130*/  I2F.RP R0, R5 ;  /* 0x0000000500007306 */ /* 0x000e620000209400 */
[----:B------:R-:W-:Y:S02]  /*0140*/  SHF.R.U32.HI R8, RZ, 0x1, R9 ;  /* 0x00000001ff087819 */ /* 0x000fe40000011609 */
[C---:B------:R-:W-:Y:S02]  /*0150*/  LOP3.LUT R14, R9.reuse, 0x3, RZ, 0xc0, !PT ;  /* 0x00000003090e7812 */ /* 0x040fe400078ec0ff */
[----:B------:R-:W-:-:S03]  /*0160*/  LOP3.LUT R9, R9, 0x7ffffff8, RZ, 0xc0, !PT ;  /* 0x7ffffff809097812 */ /* 0x000fc600078ec0ff */
[----:B-1----:R-:W1:Y:S02]  /*0170*/  MUFU.RCP R0, R0 ;  /* 0x0000000000007308 */ /* 0x002e640000001000 */
[----:B-1----:R-:W-:-:S06]  /*0180*/  VIADD R10, R0, 0xffffffe ;  /* 0x0ffffffe000a7836 */ /* 0x002fcc0000000000 */
[----:B------:R1:W2:Y:S02]  /*0190*/  F2I.FTZ.U32.TRUNC.NTZ R11, R10 ;  /* 0x0000000a000b7305 */ /* 0x0002a4000021f000 */
[----:B-1----:R-:W-:Y:S02]  /*01a0*/  IMAD.MOV.U32 R10, RZ, RZ, RZ ;  /* 0x000000ffff0a7224 */ /* 0x002fe400078e00ff */
[----:B--2---:R-:W-:-:S04]  /*01b0*/  IMAD.MOV R6, RZ, RZ, -R11 ;  /* 0x000000ffff067224 */ /* 0x004fc800078e0a0b */
[----:B------:R-:W-:Y:S01]  /*01c0*/  IMAD R13, R6, R5, RZ ;  /* 0x00000005060d7224 */ /* 0x000fe200078e02ff */
[----:B------:R-:W-:-:S03]  /*01d0*/  IABS R6, R7 ;  /* 0x0000000700067213 */ /* 0x000fc60000000000 */
[----:B------:R-:W-:-:S06]  /*01e0*/  IMAD.HI.U32 R11, R11, R13, R10 ;  /* 0x0000000d0b0b7227 */ /* 0x000fcc00078e000a */
[----:B------:R-:W-:-:S04]  /*01f0*/  IMAD.HI.U32 R11, R11, R6, RZ ;  /* 0x000000060b0b7227 */ /* 0x000fc800078e00ff */
[----:B------:R-:W-:-:S04]  /*0200*/  IMAD.MOV R0, RZ, RZ, -R11 ;  /* 0x000000ffff007224 */ /* 0x000fc800078e0a0b */
[----:B------:R-:W-:-:S05]  /*0210*/  IMAD R0, R5, R0, R6 ;  /* 0x0000000005007224 */ /* 0x000fca00078e0206 */
[----:B------:R-:W-:-:S13]  /*0220*/  ISETP.GT.U32.AND P1, PT, R5, R0, PT ;  /* 0x000000000500720c */ /* 0x000fda0003f24070 */
[----:B------:R-:W-:Y:S02]  /*0230*/  @!P1 IMAD.IADD R0, R0, 0x1, -R5 ;  /* 0x0000000100009824 */ /* 0x000fe400078e0a05 */
[----:B------:R-:W-:Y:S01]  /*0240*/  @!P1 VIADD R11, R11, 0x1 ;  /* 0x000000010b0b9836 */ /* 0x000fe20000000000 */
[----:B------:R-:W-:Y:S02]  /*0250*/  ISETP.NE.AND P1, PT, R4, RZ, PT ;  /* 0x000000ff0400720c */ /* 0x000fe40003f25270 */
[----:B------:R-:W-:Y:S01]  /*0260*/  ISETP.GE.U32.AND P0, PT, R0, R5, PT ;  /* 0x000000050000720c */ /* 0x000fe20003f06070 */
[----:B------:R-:W-:Y:S01]  /*0270*/  VIADD R5, R12, 0xffffffff ;  /* 0xffffffff0c057836 */ /* 0x000fe20000000000 */
[----:B------:R-:W-:-:S04]  /*0280*/  LOP3.LUT R0, R7, R4, RZ, 0x3c, !PT ;  /* 0x0000000407007212 */ /* 0x000fc800078e3cff */
[----:B------:R-:W-:-:S07]  /*0290*/  ISETP.GE.AND P2, PT, R0, RZ, PT ;  /* 0x000000ff0000720c */ /* 0x000fce0003f46270 */
[----:B------:R-:W-:-:S06]  /*02a0*/  @P0 VIADD R11, R11, 0x1 ;  /* 0x000000010b0b0836 */ /* 0x000fcc0000000000 */
[----:B------:R-:W-:Y:S01]  /*02b0*/  @!P2 IMAD.MOV R11, RZ, RZ, -R11 ;  /* 0x000000ffff0ba224 */ /* 0x000fe200078e0a0b */
[----:B------:R-:W-:Y:S02]  /*02c0*/  @!P1 LOP3.LUT R11, RZ, R4, RZ, 0x33, !PT ;  /* 0x00000004ff0b9212 */ /* 0x000fe400078e33ff */
[----:B------:R-:W-:-:S03]  /*02d0*/  ISETP.GE.U32.AND P2, PT, R5, 0x3, PT ;  /* 0x000000030500780c */ /* 0x000fc60003f46070 */
[----:B------:R-:W-:-:S04]  /*02e0*/  IMAD.MOV R0, RZ, RZ, -R11 ;  /* 0x000000ffff007224 */ /* 0x000fc800078e0a0b */
[----:B------:R-:W-:-:S04]  /*02f0*/  IMAD R7, R4, R0, R7 ;  /* 0x0000000004077224 */ /* 0x000fc800078e0207 */
[--C-:B------:R-:W-:Y:S02]  /*0300*/  IMAD.IADD R0, R7, 0x1, -R8.reuse ;  /* 0x0000000107007824 */ /* 0x100fe400078e0a08 */
[----:B------:R-:W-:-:S03]  /*0310*/  IMAD.IADD R8, R11, 0x1, -R8 ;  /* 0x000000010b087824 */ /* 0x000fc600078e0a08 */
[----:B0-----:R-:W-:-:S07]  /*0320*/  SHF.R.S32.HI R10, RZ, 0x1f, R0 ;  /* 0x0000001fff0a7819 */ /* 0x001fce0000011400 */
.L_x_8:
[----:B0-----:R-:W0:Y:S01]  /*0330*/  LDCU UR8, c[0x0][0x3a0] ;  /* 0x00007400ff0877ac */ /* 0x001e220008000800 */
[----:B------:R-:W-:Y:S02]  /*0340*/  VIADD R11, R8, UR4 ;  /* 0x00000004080b7c36 */ /* 0x000fe40008000000 */
[----:B------:R-:W-:Y:S01]  /*0350*/  IMAD.MOV.U32 R17, RZ, RZ, RZ ;  /* 0x000000ffff117224 */ /* 0x000fe200078e00ff */
[----:B-1----:R-:W1:Y:S01]  /*0360*/  LDCU UR5, c[0x0][0x398] ;  /* 0x00007300ff0577ac */ /* 0x002e620008000800 */
[----:B0-----:R-:W-:Y:S02]  /*0370*/  UISETP.GE.U32.AND UP1, UPT, UR8, 0x8, UPT ;  /* 0x000000080800788c */ /* 0x001fe4000bf26070 */
[----:B------:R-:W-:Y:S02]  /*0380*/  UIMAD UR10, UR4, UR8, URZ ;  /* 0x00000008040a72a4 */ /* 0x000fe4000f8e02ff */
[----:B------:R-:W-:Y:S01]  /*0390*/  UIADD3 UR4, UPT, UPT, UR4, 0x1, URZ ;  /* 0x0000000104047890 */ /* 0x000fe2000fffe0ff */
[----:B-1----:R-:W-:-:S03]  /*03a0*/  IMAD R13, R11, UR5, RZ ;  /* 0x000000050b0d7c24 */ /* 0x002fc6000f8e02ff */
[----:B------:R-:W-:Y:S01]  /*03b0*/  UISETP.NE.AND UP0, UPT, UR4, UR8, UPT ;  /* 0x000000080400728c */ /* 0x000fe2000bf05270 */
[----:B--23--:R-:W-:Y:S10]  /*03c0*/  BRA.U !UP1, `(.L_x_3) ;  /* 0x0000000509907547 */ /* 0x00cff4000b800000 */
[----:B------:R-:W0:Y:S01]  /*03d0*/  LDC.64 R4, c[0x0][0x388] ;  /* 0x0000e200ff047b82 */ /* 0x000e220000000a00 */
[----:B------:R-:W1:Y:S01]  /*03e0*/  LDCU UR11, c[0x0][0x39c] ;  /* 0x00007380ff0b77ac */ /* 0x000e620008000800 */
[----:B------:R-:W-:Y:S01]  /*03f0*/  SHF.R.S32.HI R25, RZ, 0x1f, R13 ;  /* 0x0000001fff197819 */ /* 0x000fe2000001140d */
[----:B------:R-:W-:Y:S01]  /*0400*/  IMAD.MOV.U32 R23, RZ, RZ, RZ ;  /* 0x000000ffff177224 */ /* 0x000fe200078e00ff */
[----:B------:R-:W2:Y:S04]  /*0410*/  LDCU UR12, c[0x0][0x39c] ;  /* 0x00007380ff0c77ac */ /* 0x000ea80008000800 */
[----:B------:R-:W3:Y:S01]  /*0420*/  LDC.64 R6, c[0x0][0x388] ;  /* 0x0000e200ff067b82 */ /* 0x000ee20000000a00 */
[----:B------:R-:W4:Y:S01]  /*0430*/  LDCU UR5, c[0x0][0x398] ;  /* 0x00007300ff0577ac */ /* 0x000f220008000800 */
[----:B------:R-:W0:Y:S01]  /*0440*/  LDCU.64 UR8, c[0x0][0x380] ;  /* 0x00007000ff0877ac */ /* 0x000e220008000a00 */
[----:B-1----:R-:W-:-:S13]  /*0450*/  ISETP.GE.AND P1, PT, R11, UR11, PT ;  /* 0x0000000b0b007c0c */ /* 0x002fda000bf26270 */
.L_x_4:
[----:B------:R-:W-:Y:S02]  /*0460*/  IMAD.IADD R24, R0, 0x1, R23 ;  /* 0x0000000100187824 */ /* 0x000fe400078e0217 */
[----:B------:R-:W-:Y:S02]  /*0470*/  VIADD R17, R23, UR10 ;  /* 0x0000000a17117c36 */ /* 0x000fe40008000000 */
[----:B------:R-:W-:Y:S01]  /*0480*/  IMAD.MOV.U32 R22, RZ, RZ, RZ ;  /* 0x000000ffff167224 */ /* 0x000fe200078e00ff */
[----:B----4-:R-:W-:Y:S02]  /*0490*/  ISETP.GE.OR P0, PT, R24, UR5, P1 ;  /* 0x0000000518007c0c */ /* 0x010fe40008f06670 */
[----:B------:R-:W-:-:S04]  /*04a0*/  VIMNMX R16, PT, PT, R11, R24, PT ;  /* 0x000000180b107248 */ /* 0x000fc80003fe0100 */
[----:B------:R-:W-:Y:S01]  /*04b0*/  ISETP.LT.OR P0, PT, R16, 0x1, P0 ;  /* 0x000000011000780c */ /* 0x000fe20000701670 */
[----:B0-----:R-:W-:-:S05]  /*04c0*/  IMAD.WIDE.U32 R16, R17, 0x4, R4 ;  /* 0x0000000411107825 */ /* 0x001fca00078e0004 */
[----:B------:R0:W4:Y:S07]  /*04d0*/  LDG.E R26, desc[UR6][R16.64] ;  /* 0x00000006101a7981 */ /* 0x00012e000c1e1900 */
[----:B-1----:R-:W1:Y:S01]  /*04e0*/  @!P0 LDC.64 R18, c[0x0][0x380] ;  /* 0x0000e000ff128b82 */ /* 0x002e620000000a00 */
[----:B------:R-:W-:-:S04]  /*04f0*/  @!P0 IMAD.IADD R21, R13, 0x1, R24 ;  /* 0x000000010d158824 */ /* 0x000fc800078e0218 */
[----:B-1----:R-:W-:-:S05]  /*0500*/  @!P0 IMAD.WIDE R18, R21, 0x4, R18 ;  /* 0x0000000415128825 */ /* 0x002fca00078e0212 */
[----:B------:R-:W4:Y:S01]  /*0510*/  @!P0 LDG.E R22, desc[UR6][R18.64] ;  /* 0x0000000612168981 */ /* 0x000f22000c1e1900 */
[C---:B------:R-:W-:Y:S02]  /*0520*/  ISETP.GT.U32.AND P0, PT, R24.reuse, 0x7ffffffe, PT ;  /* 0x7ffffffe1800780c */ /* 0x040fe40003f04070 */
[--C-:B------:R-:W-:Y:S02]  /*0530*/  SHF.R.S32.HI R20, RZ, 0x1f, R23.reuse ;  /* 0x0000001fff147819 */ /* 0x100fe40000011417 */
[----:B------:R-:W-:Y:S02]  /*0540*/  ISETP.LT.OR P0, PT, R11, 0x1, P0 ;  /* 0x000000010b00780c */ /* 0x000fe40000701670 */
[----:B------:R-:W-:Y:S01]  /*0550*/  IADD3 R21, P3, P4, R13, R0, R23 ;  /* 0x000000000d157210 */ /* 0x000fe20007c7e017 */
[----:B------:R-:W-:Y:S01]  /*0560*/  VIADD R27, R24, 0x1 ;  /* 0x00000001181b7836 */ /* 0x000fe20000000000 */
[----:B--2---:R-:W-:Y:S02]  /*0570*/  ISETP.GE.OR P0, PT, R11, UR12, P0 ;  /* 0x0000000c0b007c0c */ /* 0x004fe40008706670 */
[----:B------:R-:W-:-:S02]  /*0580*/  IADD3.X R29, PT, PT, R25, R10, R20, P3, P4 ;  /* 0x0000000a191d7210 */ /* 0x000fc40001fe8414 */
[----:B------:R-:W-:Y:S02]  /*0590*/  IADD3 R28, P4, PT, R23, UR10, RZ ;  /* 0x0000000a171c7c10 */ /* 0x000fe4000ff9e0ff */
[----:B------:R-:W-:Y:S02]  /*05a0*/  LEA R20, P3, R21, UR8, 0x2 ;  /* 0x0000000815147c11 */ /* 0x000fe4000f8610ff */
[----:B------:R-:W-:Y:S01]  /*05b0*/  ISETP.GE.OR P0, PT, R27, UR5, P0 ;  /* 0x000000051b007c0c */ /* 0x000fe20008706670 */
[----:B0-----:R-:W-:Y:S01]  /*05c0*/  IMAD.X R17, RZ, RZ, RZ, P4 ;  /* 0x000000ffff117224 */ /* 0x001fe200020e06ff */
[----:B------:R-:W-:Y:S02]  /*05d0*/  LEA.HI.X R21, R21, UR9, R29, 0x2, P3 ;  /* 0x0000000915157c11 */ /* 0x000fe400098f141d */
[----:B---3--:R-:W-:-:S04]  /*05e0*/  LEA R16, P3, R28, R6, 0x2 ;  /* 0x000000061c107211 */ /* 0x008fc800078610ff */
[----:B------:R-:W-:Y:S01]  /*05f0*/  LEA.HI.X R17, R28, R7, R17, 0x2, P3 ;  /* 0x000000071c117211 */ /* 0x000fe200018f1411 */
[----:B----45:R-:W-:Y:S01]  /*0600*/  FFMA R19, R26, R22, R15 ;  /* 0x000000161a137223 */ /* 0x030fe2000000000f */
[----:B------:R-:W-:-:S04]  /*0610*/  IMAD.MOV.U32 R15, RZ, RZ, RZ ;  /* 0x000000ffff0f7224 */ /* 0x000fc800078e00ff */
[----:B------:R0:W-:Y:S04]  /*0620*/  STG.E desc[UR6][R2.64], R19 ;  /* 0x0000001302007986 */ /* 0x0001e8000c101906 */
[----:B------:R-:W2:Y:S04]  /*0630*/  @!P0 LDG.E R15, desc[UR6][R20.64+0x4] ;  /* 0x00000406140f8981 */ /* 0x000ea8000c1e1900 */
[----:B------:R-:W2:Y:S01]  /*0640*/  LDG.E R18, desc[UR6][R16.64+0x4] ;  /* 0x0000040610127981 */ /* 0x000ea2000c1e1900 */
[----:B------:R-:W-:-:S05]  /*0650*/  VIADD R22, R24, 0x2 ;  /* 0x0000000218167836 */ /* 0x000fca0000000000 */
[----:B------:R-:W-:Y:S02]  /*0660*/  ISETP.GE.OR P0, PT, R22, UR5, P1 ;  /* 0x0000000516007c0c */ /* 0x000fe40008f06670 */
[----:B------:R-:W-:-:S04]  /*0670*/  VIMNMX R22, PT, PT, R11, R22, PT ;  /* 0x000000160b167248 */ /* 0x000fc80003fe0100 */
[----:B------:R-:W-:Y:S01]  /*0680*/  ISETP.LT.OR P0, PT, R22, 0x1, P0 ;  /* 0x000000011600780c */ /* 0x000fe20000701670 */
[----:B--2---:R-:W-:Y:S01]  /*0690*/  FFMA R27, R18, R15, R19 ;  /* 0x0000000f121b7223 */ /* 0x004fe20000000013 */
[----:B------:R-:W-:-:S04]  /*06a0*/  IMAD.MOV.U32 R15, RZ, RZ, RZ ;  /* 0x000000ffff0f7224 */ /* 0x000fc800078e00ff */
[----:B------:R1:W-:Y:S07]  /*06b0*/  STG.E desc[UR6][R2.64], R27 ;  /* 0x0000001b02007986 */ /* 0x0003ee000c101906 */
[----:B------:R-:W0:Y:S04]  /*06c0*/  @!P0 LDG.E R15, desc[UR6][R20.64+0x8] ;  /* 0x00000806140f8981 */ /* 0x000e28000c1e1900 */
[----:B------:R-:W0:Y:S01]  /*06d0*/  LDG.E R18, desc[UR6][R16.64+0x8] ;  /* 0x0000080610127981 */ /* 0x000e22000c1e1900 */
[----:B------:R-:W-:-:S05]  /*06e0*/  VIADD R22, R24, 0x3 ;  /* 0x0000000318167836 */ /* 0x000fca0000000000 */
[----:B------:R-:W-:Y:S02]  /*06f0*/  ISETP.GE.OR P0, PT, R22, UR5, P1 ;  /* 0x0000000516007c0c */ /* 0x000fe40008f06670 */
[----:B------:R-:W-:-:S04]  /*0700*/  VIMNMX R22, PT, PT, R11, R22, PT ;  /* 0x000000160b167248 */ /* 0x000fc80003fe0100 */
[----:B------:R-:W-:Y:S01]  /*0710*/  ISETP.LT.OR P0, PT, R22, 0x1, P0 ;  /* 0x000000011600780c */ /* 0x000fe20000701670 */
[----:B0-----:R-:W-:Y:S01]  /*0720*/  FFMA R19, R18, R15, R27 ;  /* 0x0000000f12137223 */ /* 0x001fe2000000001b */
[----:B------:R-:W-:-:S04]  /*0730*/  IMAD.MOV.U32 R15, RZ, RZ, RZ ;  /* 0x000000ffff0f7224 */ /* 0x000fc800078e00ff */
[----:B------:R0:W-:Y:S07]  /*0740*/  STG.E desc[UR6][R2.64], R19 ;  /* 0x0000001302007986 */ /* 0x0001ee000c101906 */
[----:B------:R-:W1:Y:S04]  /*0750*/  @!P0 LDG.E R15, desc[UR6][R20.64+0xc] ;  /* 0x00000c06140f8981 */ /* 0x000e68000c1e1900 */
[----:B------:R-:W1:Y:S01]  /*0760*/  LDG.E R18, desc[UR6][R16.64+0xc] ;  /* 0x00000c0610127981 */ /* 0x000e62000c1e1900 */
[----:B------:R-:W-:-:S05]  /*0770*/  VIADD R22, R24, 0x4 ;  /* 0x0000000418167836 */ /* 0x000fca0000000000 */
[----:B------:R-:W-:Y:S02]  /*0780*/  ISETP.GE.OR P0, PT, R22, UR5, P1 ;  /* 0x0000000516007c0c */ /* 0x000fe40008f06670 */
[----:B------:R-:W-:-:S04]  /*0790*/  VIMNMX R22, PT, PT, R11, R22, PT ;  /* 0x000000160b167248 */ /* 0x000fc80003fe0100 */
[----:B------:R-:W-:Y:S01]  /*07a0*/  ISETP.LT.OR P0, PT, R22, 0x1, P0 ;  /* 0x000000011600780c */ /* 0x000fe20000701670 */
[----:B-1----:R-:W-:Y:S01]  /*07b0*/  FFMA R27, R18, R15, R19 ;  /* 0x0000000f121b7223 */ /* 0x002fe20000000013 */
        /* <DEDUP_REMOVED lines=29> */
[----:B------:R-:W2:Y:S04]  /*0990*/  @!P0 LDG.E R15, desc[UR6][R20.64+0x1c] ;  /* 0x00001c06140f8981 */ /* 0x000ea8000c1e1900 */
[----:B------:R-:W2:Y:S01]  /*09a0*/  LDG.E R18, desc[UR6][R16.64+0x1c] ;  /* 0x00001c0610127981 */ /* 0x000ea2000c1e1900 */
[----:B------:R-:W-:-:S05]  /*09b0*/  VIADD R23, R23, 0x8 ;  /* 0x0000000817177836 */ /* 0x000fca0000000000 */
[----:B------:R-:W-:Y:S01]  /*09c0*/  ISETP.NE.AND P0, PT, R23, R9, PT ;  /* 0x000000091700720c */ /* 0x000fe20003f05270 */
[----:B--2---:R-:W-:-:S05]  /*09d0*/  FFMA R15, R18, R15, R19 ;  /* 0x0000000f120f7223 */ /* 0x004fca0000000013 */
[----:B------:R1:W-:Y:S07]  /*09e0*/  STG.E desc[UR6][R2.64], R15 ;  /* 0x0000000f02007986 */ /* 0x0003ee000c101906 */
[----:B------:R-:W-:Y:S05]  /*09f0*/  @P0 BRA `(.L_x_4) ;  /* 0xfffffff800980947 */ /* 0x000fea000383ffff */
[----:B------:R-:W-:-:S07]  /*0a00*/  IMAD.MOV.U32 R17, RZ, RZ, R9 ;  /* 0x000000ffff117224 */ /* 0x000fce00078e0009 */
.L_x_3:
[----:B------:R-:W-:-:S13]  /*0a10*/  ISETP.NE.AND P0, PT, R12, RZ, PT ;  /* 0x000000ff0c00720c */ /* 0x000fda0003f05270 */
[----:B------:R-:W-:Y:S05]  /*0a20*/  @!P0 BRA `(.L_x_5) ;  /* 0x0000000400e88947 */ /* 0x000fea0003800000 */
[----:B------:R-:W-:Y:S01]  /*0a30*/  ISETP.NE.AND P3, PT, R14, RZ, PT ;  /* 0x000000ff0e00720c */ /* 0x000fe20003f65270 */
[----:B------:R-:W-:-:S12]  /*0a40*/  @!P2 BRA `(.L_x_6) ;  /* 0x0000000000e4a947 */ /* 0x000fd80003800000 */
[----:B------:R-:W0:Y:S01]  /*0a50*/  LDCU UR8, c[0x0][0x39c] ;  /* 0x00007380ff0877ac */ /* 0x000e220008000800 */
[----:B------:R-:W-:Y:S01]  /*0a60*/  IMAD.IADD R16, R0, 0x1, R17 ;  /* 0x0000000100107824 */ /* 0x000fe200078e0211 */
[----:B------:R-:W2:Y:S01]  /*0a70*/  LDC.64 R6, c[0x0][0x388] ;  /* 0x0000e200ff067b82 */ /* 0x000ea20000000a00 */
[----:B------:R-:W-:Y:S01]  /*0a80*/  VIADD R21, R17, UR10 ;  /* 0x0000000a11157c36 */ /* 0x000fe20008000000 */
[----:B------:R-:W3:Y:S01]  /*0a90*/  LDCU.64 UR12, c[0x0][0x380] ;  /* 0x00007000ff0c77ac */ /* 0x000ee20008000a00 */
[----:B------:R-:W-:Y:S01]  /*0aa0*/  IMAD.MOV.U32 R20, RZ, RZ, RZ ;  /* 0x000000ffff147224 */ /* 0x000fe200078e00ff */
[C---:B------:R-:W-:Y:S02]  /*0ab0*/  VIMNMX R4, PT, PT, R11.reuse, R16, PT ;  /* 0x000000100b047248 */ /* 0x040fe40003fe0100 */
[----:B0-----:R-:W-:-:S04]  /*0ac0*/  ISETP.GE.AND P0, PT, R11, UR8, PT ;  /* 0x000000080b007c0c */ /* 0x001fc8000bf06270 */
[----:B------:R-:W-:-:S04]  /*0ad0*/  ISETP.GE.OR P1, PT, R16, UR5, P0 ;  /* 0x0000000510007c0c */ /* 0x000fc80008726670 */
[----:B------:R-:W-:Y:S01]  /*0ae0*/  ISETP.LT.OR P1, PT, R4, 0x1, P1 ;  /* 0x000000010400780c */ /* 0x000fe20000f21670 */
[----:B--2---:R-:W-:-:S05]  /*0af0*/  IMAD.WIDE.U32 R6, R21, 0x4, R6 ;  /* 0x0000000415067825 */ /* 0x004fca00078e0006 */
[----:B------:R-:W2:Y:S07]  /*0b00*/  LDG.E R22, desc[UR6][R6.64] ;  /* 0x0000000606167981 */ /* 0x000eae000c1e1900 */
[----:B------:R-:W0:Y:S01]  /*0b10*/  @!P1 LDC.64 R4, c[0x0][0x380] ;  /* 0x0000e000ff049b82 */ /* 0x000e220000000a00 */
[----:B-1----:R-:W-:-:S04]  /*0b20*/  @!P1 IMAD.IADD R19, R13, 0x1, R16 ;  /* 0x000000010d139824 */ /* 0x002fc800078e0210 */
[----:B0-----:R-:W-:-:S03]  /*0b30*/  @!P1 IMAD.WIDE R18, R19, 0x4, R4 ;  /* 0x0000000413129825 */ /* 0x001fc600078e0204 */
[----:B------:R-:W0:Y:S02]  /*0b40*/  LDC.64 R4, c[0x0][0x388] ;  /* 0x0000e200ff047b82 */ /* 0x000e240000000a00 */
[----:B------:R1:W2:Y:S01]  /*0b50*/  @!P1 LDG.E R20, desc[UR6][R18.64] ;  /* 0x0000000612149981 */ /* 0x0002a2000c1e1900 */
[C---:B------:R-:W-:Y:S01]  /*0b60*/  ISETP.GT.U32.AND P1, PT, R16.reuse, 0x7ffffffe, PT ;  /* 0x7ffffffe1000780c */ /* 0x040fe20003f24070 */
[----:B------:R-:W-:-:S03]  /*0b70*/  VIADD R21, R16, 0x1 ;  /* 0x0000000110157836 */ /* 0x000fc60000000000 */
[----:B------:R-:W-:Y:S02]  /*0b80*/  ISETP.LT.OR P1, PT, R11, 0x1, P1 ;  /* 0x000000010b00780c */ /* 0x000fe40000f21670 */
[----:B------:R-:W-:Y:S02]  /*0b90*/  IADD3 R23, P6, PT, R17, UR10, RZ ;  /* 0x0000000a11177c10 */ /* 0x000fe4000ffde0ff */
[----:B------:R-:W-:Y:S02]  /*0ba0*/  ISETP.GE.OR P1, PT, R11, UR8, P1 ;  /* 0x000000080b007c0c */ /* 0x000fe40008f26670 */
[----:B------:R-:W-:Y:S02]  /*0bb0*/  SHF.R.S32.HI R25, RZ, 0x1f, R13 ;  /* 0x0000001fff197819 */ /* 0x000fe4000001140d */
[----:B------:R-:W-:Y:S02]  /*0bc0*/  IADD3 R24, P4, P5, R13, R0, R17 ;  /* 0x000000000d187210 */ /* 0x000fe40007d9e011 */
[----:B------:R-:W-:Y:S01]  /*0bd0*/  ISETP.GE.OR P1, PT, R21, UR5, P1 ;  /* 0x0000000515007c0c */ /* 0x000fe20008f26670 */
[----:B-1----:R-:W-:Y:S01]  /*0be0*/  IMAD.X R18, RZ, RZ, RZ, P6 ;  /* 0x000000ffff127224 */ /* 0x002fe200030e06ff */
[----:B------:R-:W-:-:S02]  /*0bf0*/  IADD3.X R7, PT, PT, R25, R10, RZ, P4, P5 ;  /* 0x0000000a19077210 */ /* 0x000fc400027ea4ff */
[C---:B---3--:R-:W-:Y:S02]  /*0c00*/  LEA R6, P4, R24.reuse, UR12, 0x2 ;  /* 0x0000000c18067c11 */ /* 0x048fe4000f8810ff */
[C---:B0-----:R-:W-:Y:S02]  /*0c10*/  LEA R4, P5, R23.reuse, R4, 0x2 ;  /* 0x0000000417047211 */ /* 0x041fe400078a10ff */
[----:B------:R-:W-:Y:S02]  /*0c20*/  LEA.HI.X R7, R24, UR13, R7, 0x2, P4 ;  /* 0x0000000d18077c11 */ /* 0x000fe4000a0f1407 */
[----:B------:R-:W-:Y:S01]  /*0c30*/  LEA.HI.X R5, R23, R5, R18, 0x2, P5 ;  /* 0x0000000517057211 */ /* 0x000fe200028f1412 */
[----:B--2--5:R-:W-:Y:S01]  /*0c40*/  FFMA R19, R22, R20, R15 ;  /* 0x0000001416137223 */ /* 0x024fe2000000000f */
        /* <DEDUP_REMOVED lines=20> */
[----:B------:R-:W3:Y:S04]  /*0d90*/  @!P0 LDG.E R15, desc[UR6][R6.64+0xc] ;  /* 0x00000c06060f8981 */ /* 0x000ee8000c1e1900 */
[----:B------:R-:W3:Y:S01]  /*0da0*/  LDG.E R16, desc[UR6][R4.64+0xc] ;  /* 0x00000c0604107981 */ /* 0x000ee2000c1e1900 */
[----:B------:R-:W-:-:S02]  /*0db0*/  VIADD R17, R17, 0x4 ;  /* 0x0000000411117836 */ /* 0x000fc40000000000 */
[----:B---3--:R-:W-:-:S05]  /*0dc0*/  FFMA R15, R16, R15, R19 ;  /* 0x0000000f100f7223 */ /* 0x008fca0000000013 */
[----:B------:R2:W-:Y:S02]  /*0dd0*/  STG.E desc[UR6][R2.64], R15 ;  /* 0x0000000f02007986 */ /* 0x0005e4000c101906 */
.L_x_6:
[----:B------:R-:W-:Y:S05]  /*0de0*/  @!P3 BRA `(.L_x_5) ;  /* 0x0000000000f8b947 */ /* 0x000fea0003800000 */
[----:B------:R-:W0:Y:S01]  /*0df0*/  LDCU UR8, c[0x0][0x3a0] ;  /* 0x00007400ff0877ac */ /* 0x000e220008000800 */
[----:B------:R-:W-:Y:S01]  /*0e00*/  ISETP.NE.AND P0, PT, R14, 0x1, PT ;  /* 0x000000010e00780c */ /* 0x000fe20003f05270 */
[----:B0-----:R-:W-:-:S12]  /*0e10*/  ULOP3.LUT UP1, URZ, UR8, 0x1, URZ, 0xc0, !UPT ;  /* 0x0000000108ff7892 */ /* 0x001fd8000f82c0ff */
[----:B------:R-:W-:Y:S05]  /*0e20*/  @!P0 BRA `(.L_x_7) ;  /* 0x0000000000a08947 */ /* 0x000fea0003800000 */
[----:B------:R-:W0:Y:S01]  /*0e30*/  LDCU UR8, c[0x0][0x39c] ;  /* 0x00007380ff0877ac */ /* 0x000e220008000800 */
[----:B------:R-:W-:Y:S01]  /*0e40*/  IMAD.IADD R6, R0, 0x1, R17 ;  /* 0x0000000100067824 */ /* 0x000fe200078e0211 */
[----:B-12---:R-:W1:Y:S01]  /*0e50*/  LDC.64 R18, c[0x0][0x388] ;  /* 0x0000e200ff127b82 */ /* 0x006e620000000a00 */
[----:B------:R-:W-:Y:S02]  /*0e60*/  VIADD R7, R17, UR10 ;  /* 0x0000000a11077c36 */ /* 0x000fe40008000000 */
[----:B------:R-:W-:Y:S01]  /*0e70*/  IMAD.MOV.U32 R16, RZ, RZ, RZ ;  /* 0x000000ffff107224 */ /* 0x000fe200078e00ff */
[C---:B------:R-:W-:Y:S02]  /*0e80*/  VIMNMX R4, PT, PT, R11.reuse, R6, PT ;  /* 0x000000060b047248 */ /* 0x040fe40003fe0100 */
[----:B0-----:R-:W-:-:S04]  /*0e90*/  ISETP.GE.AND P0, PT, R11, UR8, PT ;  /* 0x000000080b007c0c */ /* 0x001fc8000bf06270 */
[----:B------:R-:W-:-:S04]  /*0ea0*/  ISETP.GE.OR P0, PT, R6, UR5, P0 ;  /* 0x0000000506007c0c */ /* 0x000fc80008706670 */
[----:B------:R-:W-:Y:S01]  /*0eb0*/  ISETP.LT.OR P0, PT, R4, 0x1, P0 ;  /* 0x000000010400780c */ /* 0x000fe20000701670 */
[----:B-1----:R-:W-:-:S06]  /*0ec0*/  IMAD.WIDE.U32 R18, R7, 0x4, R18 ;  /* 0x0000000407127825 */ /* 0x002fcc00078e0012 */
[----:B------:R0:W2:Y:S06]  /*0ed0*/  LDG.E R18, desc[UR6][R18.64] ;  /* 0x0000000612127981 */ /* 0x0000ac000c1e1900 */
[----:B------:R-:W1:Y:S01]  /*0ee0*/  @!P0 LDC.64 R4, c[0x0][0x380] ;  /* 0x0000e000ff048b82 */ /* 0x000e620000000a00 */
[----:B------:R-:W-:-:S04]  /*0ef0*/  @!P0 IMAD.IADD R21, R13, 0x1, R6 ;  /* 0x000000010d158824 */ /* 0x000fc800078e0206 */
[----:B-1----:R-:W-:-:S05]  /*0f00*/  @!P0 IMAD.WIDE R20, R21, 0x4, R4 ;  /* 0x0000000415148825 */ /* 0x002fca00078e0204 */
[----:B------:R1:W2:Y:S01]  /*0f10*/  @!P0 LDG.E R16, desc[UR6][R20.64] ;  /* 0x0000000614108981 */ /* 0x0002a2000c1e1900 */
[C---:B------:R-:W-:Y:S01]  /*0f20*/  ISETP.GT.U32.AND P0, PT, R6.reuse, 0x7ffffffe, PT ;  /* 0x7ffffffe0600780c */ /* 0x040fe20003f04070 */
[----:B------:R-:W-:-:S03]  /*0f30*/  VIADD R4, R6, 0x1 ;  /* 0x0000000106047836 */ /* 0x000fc60000000000 */
[----:B------:R-:W-:-:S04]  /*0f40*/  ISETP.LT.OR P0, PT, R11, 0x1, P0 ;  /* 0x000000010b00780c */ /* 0x000fc80000701670 */
[----:B------:R-:W-:-:S04]  /*0f50*/  ISETP.GE.OR P0, PT, R11, UR8, P0 ;  /* 0x000000080b007c0c */ /* 0x000fc80008706670 */
[----:B------:R-:W-:Y:S02]  /*0f60*/  ISETP.GE.OR P0, PT, R4, UR5, P0 ;  /* 0x0000000504007c0c */ /* 0x000fe40008706670 */
[----:B------:R-:W3:Y:S11]  /*0f70*/  LDC.64 R4, c[0x0][0x388] ;  /* 0x0000e200ff047b82 */ /* 0x000ef60000000a00 */
[----:B------:R-:W4:Y:S01]  /*0f80*/  @!P0 LDC.64 R6, c[0x0][0x380] ;  /* 0x0000e000ff068b82 */ /* 0x000f220000000a00 */
[----:B------:R-:W-:-:S02]  /*0f90*/  IADD3 R23, P4, PT, R17, UR10, RZ ;  /* 0x0000000a11177c10 */ /* 0x000fc4000ff9e0ff */
[----:B------:R-:W-:Y:S02]  /*0fa0*/  @!P0 SHF.R.S32.HI R22, RZ, 0x1f, R13 ;  /* 0x0000001fff168819 */ /* 0x000fe4000001140d */
[--C-:B0-----:R-:W-:Y:S02]  /*0fb0*/  @!P0 SHF.R.S32.HI R19, RZ, 0x1f, R17.reuse ;  /* 0x0000001fff138819 */ /* 0x101fe40000011411 */
[----:B-1----:R-:W-:Y:S01]  /*0fc0*/  @!P0 IADD3 R21, P1, P3, R13, R0, R17 ;  /* 0x000000000d158210 */ /* 0x002fe20007b3e011 */
[----:B------:R-:W-:-:S03]  /*0fd0*/  IMAD.X R24, RZ, RZ, RZ, P4 ;  /* 0x000000ffff187224 */ /* 0x000fc600020e06ff */
[----:B------:R-:W-:Y:S02]  /*0fe0*/  @!P0 IADD3.X R20, PT, PT, R22, R10, R19, P1, P3 ;  /* 0x0000000a16148210 */ /* 0x000fe40000fe6413 */
[----:B---3--:R-:W-:-:S04]  /*0ff0*/  LEA R4, P4, R23, R4, 0x2 ;  /* 0x0000000417047211 */ /* 0x008fc800078810ff */
[----:B------:R-:W-:Y:S02]  /*1000*/  LEA.HI.X R5, R23, R5, R24, 0x2, P4 ;  /* 0x0000000517057211 */ /* 0x000fe400020f1418 */
[----:B----4-:R-:W-:-:S04]  /*1010*/  @!P0 LEA R6, P1, R21, R6, 0x2 ;  /* 0x0000000615068211 */ /* 0x010fc800078210ff */
[----:B------:R-:W-:Y:S01]  /*1020*/  @!P0 LEA.HI.X R7, R21, R7, R20, 0x2, P1 ;  /* 0x0000000715078211 */ /* 0x000fe200008f1414 */
[----:B--2--5:R-:W-:Y:S01]  /*1030*/  FFMA R19, R18, R16, R15 ;  /* 0x0000001012137223 */ /* 0x024fe2000000000f */
[----:B------:R-:W-:-:S04]  /*1040*/  IMAD.MOV.U32 R15, RZ, RZ, RZ ;  /* 0x000000ffff0f7224 */ /* 0x000fc800078e00ff */
[----:B------:R0:W-:Y:S04]  /*1050*/  STG.E desc[UR6][R2.64], R19 ;  /* 0x0000001302007986 */ /* 0x0001e8000c101906 */
[----:B------:R-:W2:Y:S04]  /*1060*/  LDG.E R4, desc[UR6][R4.64+0x4] ;  /* 0x0000040604047981 */ /* 0x000ea8000c1e1900 */
[----:B------:R-:W2:Y:S01]  /*1070*/  @!P0 LDG.E R15, desc[UR6][R6.64+0x4] ;  /* 0x00000406060f8981 */ /* 0x000ea2000c1e1900 */
[----:B------:R-:W-:Y:S02]  /*1080*/  VIADD R17, R17, 0x2 ;  /* 0x0000000211117836 */ /* 0x000fe40000000000 */
[----:B--2---:R-:W-:-:S05]  /*1090*/  FFMA R15, R4, R15, R19 ;  /* 0x0000000f040f7223 */ /* 0x004fca0000000013 */
[----:B------:R0:W-:Y:S02]  /*10a0*/  STG.E desc[UR6][R2.64], R15 ;  /* 0x0000000f02007986 */ /* 0x0001e4000c101906 */
.L_x_7:
[----:B------:R-:W-:Y:S05]  /*10b0*/  BRA.U !UP1, `(.L_x_5) ;  /* 0x0000000109447547 */ /* 0x000fea000b800000 */
[----:B------:R-:W3:Y:S01]  /*10c0*/  LDCU UR8, c[0x0][0x39c] ;  /* 0x00007380ff0877ac */ /* 0x000ee20008000800 */
[----:B------:R-:W-:Y:S01]  /*10d0*/  IMAD.IADD R16, R0, 0x1, R17 ;  /* 0x0000000100107824 */ /* 0x000fe200078e0211 */
[----:B------:R-:W4:Y:S04]  /*10e0*/  LDC.64 R6, c[0x0][0x388] ;  /* 0x0000e200ff067b82 */ /* 0x000f280000000a00 */
[----:B------:R-:W-:Y:S02]  /*10f0*/  ISETP.GE.AND P0, PT, R16, UR5, PT ;  /* 0x0000000510007c0c */ /* 0x000fe4000bf06270 */
[C---:B------:R-:W-:Y:S02]  /*1100*/  VIMNMX R4, PT, PT, R11.reuse, R16, PT ;  /* 0x000000100b047248 */ /* 0x040fe40003fe0100 */
[----:B---3--:R-:W-:Y:S01]  /*1110*/  ISETP.GE.OR P0, PT, R11, UR8, P0 ;  /* 0x000000080b007c0c */ /* 0x008fe20008706670 */
[----:B------:R-:W-:-:S03]  /*1120*/  VIADD R11, R17, UR10 ;  /* 0x0000000a110b7c36 */ /* 0x000fc60008000000 */
[----:B------:R-:W-:Y:S01]  /*1130*/  ISETP.LT.OR P0, PT, R4, 0x1, P0 ;  /* 0x000000010400780c */ /* 0x000fe20000701670 */
[----:B----4-:R-:W-:-:S06]  /*1140*/  IMAD.WIDE.U32 R6, R11, 0x4, R6 ;  /* 0x000000040b067825 */ /* 0x010fcc00078e0006 */
[----:B------:R-:W0:Y:S06]  /*1150*/  LDG.E R6, desc[UR6][R6.64] ;  /* 0x0000000606067981 */ /* 0x000e2c000c1e1900 */
[----:B------:R-:W3:Y:S01]  /*1160*/  @!P0 LDC.64 R4, c[0x0][0x380] ;  /* 0x0000e000ff048b82 */ /* 0x000ee20000000a00 */
[----:B------:R-:W-:Y:S02]  /*1170*/  @!P0 IMAD.IADD R13, R13, 0x1, R16 ;  /* 0x000000010d0d8824 */ /* 0x000fe400078e0210 */
[----:B------:R-:W-:Y:S02]  /*1180*/  IMAD.MOV.U32 R16, RZ, RZ, RZ ;  /* 0x000000ffff107224 */ /* 0x000fe400078e00ff */
[----:B---3--:R-:W-:-:S05]  /*1190*/  @!P0 IMAD.WIDE R4, R13, 0x4, R4 ;  /* 0x000000040d048825 */ /* 0x008fca00078e0204 */
[----:B------:R-:W0:Y:S02]  /*11a0*/  @!P0 LDG.E R16, desc[UR6][R4.64] ;  /* 0x0000000604108981 */ /* 0x000e24000c1e1900 */
[----:B012--5:R-:W-:-:S05]  /*11b0*/  FFMA R15, R6, R16, R15 ;  /* 0x00000010060f7223 */ /* 0x027fca000000000f */
[----:B------:R3:W-:Y:S02]  /*11c0*/  STG.E desc[UR6][R2.64], R15 ;  /* 0x0000000f02007986 */ /* 0x0007e4000c101906 */
.L_x_5:
[----:B------:R-:W-:Y:S05]  /*11d0*/  BRA.U UP0, `(.L_x_8) ;  /* 0xfffffff100547547 */ /* 0x000fea000b83ffff */
[----:B------:R-:W-:Y:S05]  /*11e0*/  EXIT ;  /* 0x000000000000794d */ /* 0x000fea0003800000 */
.L_x_9:
        /* <DEDUP_REMOVED lines=9> */
.L_x_18:


//--------------------- .text._Z6warmupPfS_S_iii  --------------------------
	.section	.text._Z6warmupPfS_S_iii,"ax",@progbits
	.align	128
        .global         _Z6warmupPfS_S_iii
        .type           _Z6warmupPfS_S_iii,@function
        .size           _Z6warmupPfS_S_iii,(.L_x_19 - _Z6warmupPfS_S_iii)
        .other          _Z6warmupPfS_S_iii,@"STO_CUDA_ENTRY STV_DEFAULT"
_Z6warmupPfS_S_iii:
.text._Z6warmupPfS_S_iii:
        /* <DEDUP_REMOVED lines=51> */
.L_x_15:
        /* <DEDUP_REMOVED lines=9> */
[----:B--2---:R-:W-:Y:S10]  /*03c0*/  BRA.U !UP1, `(.L_x_10) ;  /* 0x0000000509887547 */ /* 0x004ff4000b800000 */
[----:B------:R-:W0:Y:S01]  /*03d0*/  LDCU UR11, c[0x0][0x39c] ;  /* 0x00007380ff0b77ac */ /* 0x000e220008000800 */
[----:B------:R-:W-:Y:S01]  /*03e0*/  SHF.R.S32.HI R19, RZ, 0x1f, R13 ;  /* 0x0000001fff137819 */ /* 0x000fe2000001140d */
[----:B------:R-:W-:Y:S01]  /*03f0*/  IMAD.MOV.U32 R18, RZ, RZ, RZ ;  /* 0x000000ffff127224 */ /* 0x000fe200078e00ff */
[----:B------:R-:W1:Y:S01]  /*0400*/  LDCU UR5, c[0x0][0x398] ;  /* 0x00007300ff0577ac */ /* 0x000e620008000800 */
[----:B------:R-:W2:Y:S01]  /*0410*/  LDCU.64 UR8, c[0x0][0x380] ;  /* 0x00007000ff0877ac */ /* 0x000ea20008000a00 */
[----:B0-----:R-:W-:-:S13]  /*0420*/  ISETP.GT.AND P1, PT, R11, UR11, PT ;  /* 0x0000000b0b007c0c */ /* 0x001fda000bf24270 */
.L_x_11:
[----:B------:R-:W-:Y:S01]  /*0430*/  IMAD.IADD R20, R0, 0x1, R18 ;  /* 0x0000000100147824 */ /* 0x000fe200078e0212 */
[----:B------:R-:W0:Y:S01]  /*0440*/  LDC.64 R6, c[0x0][0x388] ;  /* 0x0000e200ff067b82 */ /* 0x000e220000000a00 */
[----:B---3--:R-:W-:Y:S02]  /*0450*/  VIADD R21, R18, UR10 ;  /* 0x0000000a12157c36 */ /* 0x008fe40008000000 */
[----:B------:R-:W-:Y:S01]  /*0460*/  IMAD.MOV.U32 R22, RZ, RZ, RZ ;  /* 0x000000ffff167224 */ /* 0x000fe200078e00ff */
[----:B-1----:R-:W-:Y:S02]  /*0470*/  ISETP.GT.OR P0, PT, R20, UR5, P1 ;  /* 0x0000000514007c0c */ /* 0x002fe40008f04670 */
[----:B------:R-:W-:-:S04]  /*0480*/  LOP3.LUT R4, R11, R20, RZ, 0xfc, !PT ;  /* 0x000000140b047212 */ /* 0x000fc800078efcff */
[----:B------:R-:W-:-:S13]  /*0490*/  ISETP.LT.OR P0, PT, R4, RZ, P0 ;  /* 0x000000ff0400720c */ /* 0x000fda0000701670 */
[----:B------:R-:W1:Y:S01]  /*04a0*/  @!P0 LDC.64 R4, c[0x0][0x380] ;  /* 0x0000e000ff048b82 */ /* 0x000e620000000a00 */
[----:B------:R-:W-:Y:S02]  /*04b0*/  @!P0 IMAD.IADD R17, R13, 0x1, R20 ;  /* 0x000000010d118824 */ /* 0x000fe400078e0214 */
[----:B0-----:R-:W-:-:S05]  /*04c0*/  IMAD.WIDE.U32 R6, R21, 0x4, R6 ;  /* 0x0000000415067825 */ /* 0x001fca00078e0006 */
[----:B------:R2:W3:Y:S01]  /*04d0*/  LDG.E R24, desc[UR6][R6.64] ;  /* 0x0000000606187981 */ /* 0x0004e2000c1e1900 */
[----:B-1----:R-:W-:Y:S02]  /*04e0*/  @!P0 IMAD.WIDE R16, R17, 0x4, R4 ;  /* 0x0000000411108825 */ /* 0x002fe400078e0204 */
[----:B------:R-:W0:Y:S03]  /*04f0*/  LDC.64 R4, c[0x0][0x388] ;  /* 0x0000e200ff047b82 */ /* 0x000e260000000a00 */
[----:B------:R-:W3:Y:S01]  /*0500*/  @!P0 LDG.E R22, desc[UR6][R16.64] ;  /* 0x0000000610168981 */ /* 0x000ee2000c1e1900 */
[----:B------:R-:W-:Y:S01]  /*0510*/  VIADD R26, R20, 0x1 ;  /* 0x00000001141a7836 */ /* 0x000fe20000000000 */
[----:B------:R-:W-:-:S04]  /*0520*/  IADD3 R23, P5, PT, R18, UR10, RZ ;  /* 0x0000000a12177c10 */ /* 0x000fc8000ffbe0ff */
[----:B------:R-:W-:Y:S02]  /*0530*/  ISETP.GT.OR P0, PT, R26, UR5, P1 ;  /* 0x000000051a007c0c */ /* 0x000fe40008f04670 */
[----:B------:R-:W-:Y:S02]  /*0540*/  LOP3.LUT R26, R11, R26, RZ, 0xfc, !PT ;  /* 0x0000001a0b1a7212 */ /* 0x000fe400078efcff */
[--C-:B------:R-:W-:Y:S02]  /*0550*/  SHF.R.S32.HI R21, RZ, 0x1f, R18.reuse ;  /* 0x0000001fff157819 */ /* 0x100fe40000011412 */
[----:B------:R-:W-:Y:S02]  /*0560*/  IADD3 R25, P3, P4, R13, R0, R18 ;  /* 0x000000000d197210 */ /* 0x000fe40007c7e012 */
[----:B------:R-:W-:Y:S01]  /*0570*/  ISETP.LT.OR P0, PT, R26, RZ, P0 ;  /* 0x000000ff1a00720c */ /* 0x000fe20000701670 */
[----:B------:R-:W-:Y:S01]  /*0580*/  IMAD.X R26, RZ, RZ, RZ, P5 ;  /* 0x000000ffff1a7224 */ /* 0x000fe200028e06ff */
[----:B------:R-:W-:-:S02]  /*0590*/  IADD3.X R28, PT, PT, R19, R10, R21, P3, P4 ;  /* 0x0000000a131c7210 */ /* 0x000fc40001fe8415 */
[----:B--2---:R-:W-:Y:S02]  /*05a0*/  LEA R6, P3, R25, UR8, 0x2 ;  /* 0x0000000819067c11 */ /* 0x004fe4000f8610ff */
[----:B0-----:R-:W-:Y:S02]  /*05b0*/  LEA R4, P4, R23, R4, 0x2 ;  /* 0x0000000417047211 */ /* 0x001fe400078810ff */
[----:B------:R-:W-:Y:S02]  /*05c0*/  LEA.HI.X R7, R25, UR9, R28, 0x2, P3 ;  /* 0x0000000919077c11 */ /* 0x000fe400098f141c */
[----:B------:R-:W-:Y:S01]  /*05d0*/  LEA.HI.X R5, R23, R5, R26, 0x2, P4 ;  /* 0x0000000517057211 */ /* 0x000fe200020f141a */
[----:B---3-5:R-:W-:Y:S01]  /*05e0*/  FFMA R17, R24, R22, R15 ;  /* 0x0000001618117223 */ /* 0x028fe2000000000f */
[----:B------:R-:W-:-:S04]  /*05f0*/  IMAD.MOV.U32 R15, RZ, RZ, RZ ;  /* 0x000000ffff0f7224 */ /* 0x000fc800078e00ff */
[----:B------:R0:W-:Y:S04]  /*0600*/  STG.E desc[UR6][R2.64], R17 ;  /* 0x0000001102007986 */ /* 0x0001e8000c101906 */
[----:B------:R-:W2:Y:S04]  /*0610*/  @!P0 LDG.E R15, desc[UR6][R6.64+0x4] ;  /* 0x00000406060f8981 */ /* 0x000ea8000c1e1900 */
[----:B------:R-:W2:Y:S01]  /*0620*/  LDG.E R22, desc[UR6][R4.64+0x4] ;  /* 0x0000040604167981 */ /* 0x000ea2000c1e1900 */
[----:B------:R-:W-:-:S05]  /*0630*/  VIADD R16, R20, 0x2 ;  /* 0x0000000214107836 */ /* 0x000fca0000000000 */
[----:B------:R-:W-:Y:S02]  /*0640*/  ISETP.GT.OR P0, PT, R16, UR5, P1 ;  /* 0x0000000510007c0c */ /* 0x000fe40008f04670 */
[----:B------:R-:W-:-:S04]  /*0650*/  LOP3.LUT R16, R11, R16, RZ, 0xfc, !PT ;  /* 0x000000100b107212 */ /* 0x000fc800078efcff */
[----:B------:R-:W-:Y:S01]  /*0660*/  ISETP.LT.OR P0, PT, R16, RZ, P0 ;  /* 0x000000ff1000720c */ /* 0x000fe20000701670 */
[----:B--2---:R-:W-:Y:S01]  /*0670*/  FFMA R21, R22, R15, R17 ;  /* 0x0000000f16157223 */ /* 0x004fe20000000011 */
[----:B------:R-:W-:-:S04]  /*0680*/  IMAD.MOV.U32 R15, RZ, RZ, RZ ;  /* 0x000000ffff0f7224 */ /* 0x000fc800078e00ff */
[----:B------:R1:W-:Y:S07]  /*0690*/  STG.E desc[UR6][R2.64], R21 ;  /* 0x0000001502007986 */ /* 0x0003ee000c101906 */
[----:B------:R-:W0:Y:S04]  /*06a0*/  @!P0 LDG.E R15, desc[UR6][R6.64+0x8] ;  /* 0x00000806060f8981 */ /* 0x000e28000c1e1900 */
[----:B------:R-:W0:Y:S01]  /*06b0*/  LDG.E R22, desc[UR6][R4.64+0x8] ;  /* 0x0000080604167981 */ /* 0x000e22000c1e1900 */
[----:B------:R-:W-:-:S05]  /*06c0*/  VIADD R16, R20, 0x3 ;  /* 0x0000000314107836 */ /* 0x000fca0000000000 */
[----:B------:R-:W-:Y:S02]  /*06d0*/  ISETP.GT.OR P0, PT, R16, UR5, P1 ;  /* 0x0000000510007c0c */ /* 0x000fe40008f04670 */
[----:B------:R-:W-:-:S04]  /*06e0*/  LOP3.LUT R16, R11, R16, RZ, 0xfc, !PT ;  /* 0x000000100b107212 */ /* 0x000fc800078efcff */
[----:B------:R-:W-:Y:S01]  /*06f0*/  ISETP.LT.OR P0, PT, R16, RZ, P0 ;  /* 0x000000ff1000720c */ /* 0x000fe20000701670 */
[----:B0-----:R-:W-:Y:S01]  /*0700*/  FFMA R17, R22, R15, R21 ;  /* 0x0000000f16117223 */ /* 0x001fe20000000015 */
[----:B------:R-:W-:-:S04]  /*0710*/  IMAD.MOV.U32 R15, RZ, RZ, RZ ;  /* 0x000000ffff0f7224 */ /* 0x000fc800078e00ff */
[----:B------:R0:W-:Y:S07]  /*0720*/  STG.E desc[UR6][R2.64], R17 ;  /* 0x0000001102007986 */ /* 0x0001ee000c101906 */
[----:B------:R-:W1:Y:S04]  /*0730*/  @!P0 LDG.E R15, desc[UR6][R6.64+0xc] ;  /* 0x00000c06060f8981 */ /* 0x000e68000c1e1900 */
[----:B------:R-:W1:Y:S01]  /*0740*/  LDG.E R22, desc[UR6][R4.64+0xc] ;  /* 0x00000c0604167981 */ /* 0x000e62000c1e1900 */
[----:B------:R-:W-:-:S05]  /*0750*/  VIADD R16, R20, 0x4 ;  /* 0x0000000414107836 */ /* 0x000fca0000000000 */
[----:B------:R-:W-:Y:S02]  /*0760*/  ISETP.GT.OR P0, PT, R16, UR5, P1 ;  /* 0x0000000510007c0c */ /* 0x000fe40008f04670 */
[----:B------:R-:W-:-:S04]  /*0770*/  LOP3.LUT R16, R11, R16, RZ, 0xfc, !PT ;  /* 0x000000100b107212 */ /* 0x000fc800078efcff */
[----:B------:R-:W-:Y:S01]  /*0780*/  ISETP.LT.OR P0, PT, R16, RZ, P0 ;  /* 0x000000ff1000720c */ /* 0x000fe20000701670 */
[----:B-1----:R-:W-:Y:S01]  /*0790*/  FFMA R21, R22, R15, R17 ;  /* 0x0000000f16157223 */ /* 0x002fe20000000011 */
        /* <DEDUP_REMOVED lines=36> */
[----:B---3--:R-:W-:-:S07]  /*09e0*/  IMAD.MOV.U32 R17, RZ, RZ, R9 ;  /* 0x000000ffff117224 */ /* 0x008fce00078e0009 */
.L_x_10:
[----:B------:R-:W-:-:S13]  /*09f0*/  ISETP.NE.AND P0, PT, R12, RZ, PT ;  /* 0x000000ff0c00720c */ /* 0x000fda0003f05270 */
[----:B------:R-:W-:Y:S05]  /*0a00*/  @!P0 BRA `(.L_x_12) ;  /* 0x0000000400e08947 */ /* 0x000fea0003800000 */
[----:B------:R-:W-:Y:S01]  /*0a10*/  ISETP.NE.AND P3, PT, R14, RZ, PT ;  /* 0x000000ff0e00720c */ /* 0x000fe20003f65270 */
[----:B------:R-:W-:-:S12]  /*0a20*/  @!P2 BRA `(.L_x_13) ;  /* 0x0000000000e0a947 */ /* 0x000fd80003800000 */
[----:B------:R-:W0:Y:S01]  /*0a30*/  LDCU UR8, c[0x0][0x39c] ;  /* 0x00007380ff0877ac */ /* 0x000e220008000800 */
[----:B------:R-:W-:Y:S02]  /*0a40*/  IMAD.IADD R16, R0, 0x1, R17 ;  /* 0x0000000100107824 */ /* 0x000fe400078e0211 */
[----:B------:R-:W-:Y:S02]  /*0a50*/  VIADD R21, R17, UR10 ;  /* 0x0000000a11157c36 */ /* 0x000fe40008000000 */
[----:B------:R-:W-:Y:S01]  /*0a60*/  IMAD.MOV.U32 R20, RZ, RZ, RZ ;  /* 0x000000ffff147224 */ /* 0x000fe200078e00ff */
[C---:B------:R-:W-:Y:S02]  /*0a70*/  LOP3.LUT R4, R11.reuse, R16, RZ, 0xfc, !PT ;  /* 0x000000100b047212 */ /* 0x040fe400078efcff */
[----:B0-----:R-:W-:Y:S01]  /*0a80*/  ISETP.GT.AND P0, PT, R11, UR8, PT ;  /* 0x000000080b007c0c */ /* 0x001fe2000bf04270 */
[----:B------:R-:W0:Y:S03]  /*0a90*/  LDCU.64 UR8, c[0x0][0x380] ;  /* 0x00007000ff0877ac */ /* 0x000e260008000a00 */
[----:B------:R-:W-:-:S04]  /*0aa0*/  ISETP.GT.OR P1, PT, R16, UR5, P0 ;  /* 0x0000000510007c0c */ /* 0x000fc80008724670 */
[----:B------:R-:W-:Y:S02]  /*0ab0*/  ISETP.LT.OR P1, PT, R4, RZ, P1 ;  /* 0x000000ff0400720c */ /* 0x000fe40000f21670 */
[----:B------:R-:W1:Y:S11]  /*0ac0*/  LDC.64 R4, c[0x0][0x388] ;  /* 0x0000e200ff047b82 */ /* 0x000e760000000a00 */
[----:B------:R-:W2:Y:S01]  /*0ad0*/  @!P1 LDC.64 R6, c[0x0][0x380] ;  /* 0x0000e000ff069b82 */ /* 0x000ea20000000a00 */
[----:B------:R-:W-:-:S02]  /*0ae0*/  @!P1 IMAD.IADD R19, R13, 0x1, R16 ;  /* 0x000000010d139824 */ /* 0x000fc400078e0210 */
[----:B-1----:R-:W-:-:S05]  /*0af0*/  IMAD.WIDE.U32 R4, R21, 0x4, R4 ;  /* 0x0000000415047825 */ /* 0x002fca00078e0004 */
[----:B------:R-:W3:Y:S01]  /*0b00*/  LDG.E R22, desc[UR6][R4.64] ;  /* 0x0000000604167981 */ /* 0x000ee2000c1e1900 */
[----:B--2---:R-:W-:Y:S02]  /*0b10*/  @!P1 IMAD.WIDE R18, R19, 0x4, R6 ;  /* 0x0000000413129825 */ /* 0x004fe400078e0206 */
[----:B------:R-:W1:Y:S03]  /*0b20*/  LDC.64 R6, c[0x0][0x388] ;  /* 0x0000e200ff067b82 */ /* 0x000e660000000a00 */
[----:B------:R2:W3:Y:S01]  /*0b30*/  @!P1 LDG.E R20, desc[UR6][R18.64] ;  /* 0x0000000612149981 */ /* 0x0004e2000c1e1900 */
[----:B------:R-:W-:Y:S01]  /*0b40*/  VIADD R24, R16, 0x1 ;  /* 0x0000000110187836 */ /* 0x000fe20000000000 */
[----:B------:R-:W-:-:S04]  /*0b50*/  IADD3 R21, P6, PT, R17, UR10, RZ ;  /* 0x0000000a11157c10 */ /* 0x000fc8000ffde0ff */
[----:B------:R-:W-:Y:S02]  /*0b60*/  ISETP.GT.OR P1, PT, R24, UR5, P0 ;  /* 0x0000000518007c0c */ /* 0x000fe40008724670 */
[----:B------:R-:W-:Y:S02]  /*0b70*/  LOP3.LUT R24, R11, R24, RZ, 0xfc, !PT ;  /* 0x000000180b187212 */ /* 0x000fe400078efcff */
[----:B------:R-:W-:Y:S02]  /*0b80*/  SHF.R.S32.HI R25, RZ, 0x1f, R13 ;  /* 0x0000001fff197819 */ /* 0x000fe4000001140d */
[----:B------:R-:W-:Y:S02]  /*0b90*/  IADD3 R23, P4, P5, R13, R0, R17 ;  /* 0x000000000d177210 */ /* 0x000fe40007d9e011 */
[----:B------:R-:W-:Y:S01]  /*0ba0*/  ISETP.LT.OR P1, PT, R24, RZ, P1 ;  /* 0x000000ff1800720c */ /* 0x000fe20000f21670 */
[----:B--2---:R-:W-:Y:S01]  /*0bb0*/  IMAD.X R18, RZ, RZ, RZ, P6 ;  /* 0x000000ffff127224 */ /* 0x004fe200030e06ff */
[----:B------:R-:W-:-:S02]  /*0bc0*/  IADD3.X R24, PT, PT, R25, R10, RZ, P4, P5 ;  /* 0x0000000a19187210 */ /* 0x000fc400027ea4ff */
[----:B0-----:R-:W-:Y:S02]  /*0bd0*/  LEA R4, P4, R23, UR8, 0x2 ;  /* 0x0000000817047c11 */ /* 0x001fe4000f8810ff */
[----:B-1----:R-:W-:Y:S02]  /*0be0*/  LEA R6, P5, R21, R6, 0x2 ;  /* 0x0000000615067211 */ /* 0x002fe400078a10ff */
        /* <DEDUP_REMOVED lines=25> */
[----:B------:R-:W-:-:S02]  /*0d80*/  VIADD R17, R17, 0x4 ;  /* 0x0000000411117836 */ /* 0x000fc40000000000 */
[----:B--2---:R-:W-:-:S05]  /*0d90*/  FFMA R15, R16, R15, R19 ;  /* 0x0000000f100f7223 */ /* 0x004fca0000000013 */
[----:B------:R1:W-:Y:S02]  /*0da0*/  STG.E desc[UR6][R2.64], R15 ;  /* 0x0000000f02007986 */ /* 0x0003e4000c101906 */
.L_x_13:
[----:B------:R-:W-:Y:S05]  /*0db0*/  @!P3 BRA `(.L_x_12) ;  /* 0x0000000000f4b947 */ /* 0x000fea0003800000 */
[----:B------:R-:W0:Y:S01]  /*0dc0*/  LDCU UR8, c[0x0][0x3a0] ;  /* 0x00007400ff0877ac */ /* 0x000e220008000800 */
[----:B------:R-:W-:Y:S01]  /*0dd0*/  ISETP.NE.AND P0, PT, R14, 0x1, PT ;  /* 0x000000010e00780c */ /* 0x000fe20003f05270 */
[----:B0-----:R-:W-:-:S12]  /*0de0*/  ULOP3.LUT UP1, URZ, UR8, 0x1, URZ, 0xc0, !UPT ;  /* 0x0000000108ff7892 */ /* 0x001fd8000f82c0ff */
[----:B------:R-:W-:Y:S05]  /*0df0*/  @!P0 BRA `(.L_x_14) ;  /* 0x00000000009c8947 */ /* 0x000fea0003800000 */
[----:B------:R-:W0:Y:S01]  /*0e00*/  LDCU UR8, c[0x0][0x39c] ;  /* 0x00007380ff0877ac */ /* 0x000e220008000800 */
[----:B------:R-:W-:Y:S01]  /*0e10*/  IMAD.IADD R6, R0, 0x1, R17 ;  /* 0x0000000100067824 */ /* 0x000fe200078e0211 */
[----:B-1----:R-:W1:Y:S01]  /*0e20*/  LDC.64 R18, c[0x0][0x388] ;  /* 0x0000e200ff127b82 */ /* 0x002e620000000a00 */
[----:B------:R-:W-:Y:S02]  /*0e30*/  VIADD R7, R17, UR10 ;  /* 0x0000000a11077c36 */ /* 0x000fe40008000000 */
[----:B------:R-:W-:Y:S01]  /*0e40*/  IMAD.MOV.U32 R16, RZ, RZ, RZ ;  /* 0x000000ffff107224 */ /* 0x000fe200078e00ff */
[C---:B------:R-:W-:Y:S02]  /*0e50*/  LOP3.LUT R4, R11.reuse, R6, RZ, 0xfc, !PT ;  /* 0x000000060b047212 */ /* 0x040fe400078efcff */
[----:B0-----:R-:W-:-:S04]  /*0e60*/  ISETP.GT.AND P1, PT, R11, UR8, PT ;  /* 0x000000080b007c0c */ /* 0x001fc8000bf24270 */
[----:B------:R-:W-:-:S04]  /*0e70*/  ISETP.GT.OR P0, PT, R6, UR5, P1 ;  /* 0x0000000506007c0c */ /* 0x000fc80008f04670 */
[----:B------:R-:W-:Y:S01]  /*0e80*/  ISETP.LT.OR P0, PT, R4, RZ, P0 ;  /* 0x000000ff0400720c */ /* 0x000fe20000701670 */
[----:B-1----:R-:W-:-:S06]  /*0e90*/  IMAD.WIDE.U32 R18, R7, 0x4, R18 ;  /* 0x0000000407127825 */ /* 0x002fcc00078e0012 */
[----:B------:R0:W2:Y:S06]  /*0ea0*/  LDG.E R18, desc[UR6][R18.64] ;  /* 0x0000000612127981 */ /* 0x0000ac000c1e1900 */
[----:B------:R-:W1:Y:S01]  /*0eb0*/  @!P0 LDC.64 R4, c[0x0][0x380] ;  /* 0x0000e000ff048b82 */ /* 0x000e620000000a00 */
[----:B------:R-:W-:-:S04]  /*0ec0*/  @!P0 IMAD.IADD R21, R13, 0x1, R6 ;  /* 0x000000010d158824 */ /* 0x000fc800078e0206 */
[----:B-1----:R-:W-:-:S05]  /*0ed0*/  @!P0 IMAD.WIDE R20, R21, 0x4, R4 ;  /* 0x0000000415148825 */ /* 0x002fca00078e0204 */
[----:B------:R1:W2:Y:S01]  /*0ee0*/  @!P0 LDG.E R16, desc[UR6][R20.64] ;  /* 0x0000000614108981 */ /* 0x0002a2000c1e1900 */
[----:B------:R-:W-:-:S05]  /*0ef0*/  VIADD R4, R6, 0x1 ;  /* 0x0000000106047836 */ /* 0x000fca0000000000 */
[----:B------:R-:W-:Y:S02]  /*0f00*/  ISETP.GT.OR P0, PT, R4, UR5, P1 ;  /* 0x0000000504007c0c */ /* 0x000fe40008f04670 */
[----:B------:R-:W-:-:S04]  /*0f10*/  LOP3.LUT R4, R11, R4, RZ, 0xfc, !PT ;  /* 0x000000040b047212 */ /* 0x000fc800078efcff */
[----:B------:R-:W-:Y:S02]  /*0f20*/  ISETP.LT.OR P0, PT, R4, RZ, P0 ;  /* 0x000000ff0400720c */ /* 0x000fe40000701670 */
[----:B------:R-:W3:Y:S11]  /*0f30*/  LDC.64 R4, c[0x0][0x388] ;  /* 0x0000e200ff047b82 */ /* 0x000ef60000000a00 */
[----:B------:R-:W4:Y:S01]  /*0f40*/  @!P0 LDC.64 R6, c[0x0][0x380] ;  /* 0x0000e000ff068b82 */ /* 0x000f220000000a00 */
[----:B------:R-:W-:-:S02]  /*0f50*/  @!P0 SHF.R.S32.HI R22, RZ, 0x1f, R13 ;  /* 0x0000001fff168819 */ /* 0x000fc4000001140d */
[--C-:B------:R-:W-:Y:S02]  /*0f60*/  @!P0 SHF.R.S32.HI R23, RZ, 0x1f, R17.reuse ;  /* 0x0000001fff178819 */ /* 0x100fe40000011411 */
[----:B------:R-:W-:Y:S02]  /*0f70*/  @!P0 IADD3 R25, P1, P3, R13, R0, R17 ;  /* 0x000000000d198210 */ /* 0x000fe40007b3e011 */
[----:B0-----:R-:W-:Y:S02]  /*0f80*/  IADD3 R19, P4, PT, R17, UR10, RZ ;  /* 0x0000000a11137c10 */ /* 0x001fe4000ff9e0ff */
[----:B-1----:R-:W-:-:S03]  /*0f90*/  @!P0 IADD3.X R20, PT, PT, R22, R10, R23, P1, P3 ;  /* 0x0000000a16148210 */ /* 0x002fc60000fe6417 */
[----:B------:R-:W-:Y:S01]  /*0fa0*/  IMAD.X R22, RZ, RZ, RZ, P4 ;  /* 0x000000ffff167224 */ /* 0x000fe200020e06ff */
        /* <DEDUP_REMOVED lines=12> */
.L_x_14:
[----:B------:R-:W-:Y:S05]  /*1070*/  BRA.U !UP1, `(.L_x_12) ;  /* 0x0000000109447547 */ /* 0x000fea000b800000 */
[----:B------:R-:W2:Y:S01]  /*1080*/  LDCU UR8, c[0x0][0x39c] ;  /* 0x00007380ff0877ac */ /* 0x000ea20008000800 */
[----:B------:R-:W-:Y:S01]  /*1090*/  IMAD.IADD R16, R0, 0x1, R17 ;  /* 0x0000000100107824 */ /* 0x000fe200078e0211 */
[----:B------:R-:W3:Y:S04]  /*10a0*/  LDC.64 R6, c[0x0][0x388] ;  /* 0x0000e200ff067b82 */ /* 0x000ee80000000a00 */
[----:B------:R-:W-:Y:S02]  /*10b0*/  ISETP.GT.AND P0, PT, R16, UR5, PT ;  /* 0x0000000510007c0c */ /* 0x000fe4000bf04270 */
[C---:B------:R-:W-:Y:S02]  /*10c0*/  LOP3.LUT R4, R11.reuse, R16, RZ, 0xfc, !PT ;  /* 0x000000100b047212 */ /* 0x040fe400078efcff */
[----:B--2---:R-:W-:Y:S01]  /*10d0*/  ISETP.GT.OR P0, PT, R11, UR8, P0 ;  /* 0x000000080b007c0c */ /* 0x004fe20008704670 */
[----:B------:R-:W-:-:S03]  /*10e0*/  VIADD R11, R17, UR10 ;  /* 0x0000000a110b7c36 */ /* 0x000fc60008000000 */
[----:B------:R-:W-:Y:S01]  /*10f0*/  ISETP.LT.OR P0, PT, R4, RZ, P0 ;  /* 0x000000ff0400720c */ /* 0x000fe20000701670 */
[----:B---3--:R-:W-:-:S06]  /*1100*/  IMAD.WIDE.U32 R6, R11, 0x4, R6 ;  /* 0x000000040b067825 */ /* 0x008fcc00078e0006 */
[----:B------:R-:W0:Y:S06]  /*1110*/  LDG.E R6, desc[UR6][R6.64] ;  /* 0x0000000606067981 */ /* 0x000e2c000c1e1900 */
[----:B------:R-:W2:Y:S01]  /*1120*/  @!P0 LDC.64 R4, c[0x0][0x380] ;  /* 0x0000e000ff048b82 */ /* 0x000ea20000000a00 */
[----:B------:R-:W-:Y:S02]  /*1130*/  @!P0 IMAD.IADD R13, R13, 0x1, R16 ;  /* 0x000000010d0d8824 */ /* 0x000fe400078e0210 */
[----:B------:R-:W-:Y:S02]  /*1140*/  IMAD.MOV.U32 R16, RZ, RZ, RZ ;  /* 0x000000ffff107224 */ /* 0x000fe400078e00ff */
[----:B--2---:R-:W-:-:S05]  /*1150*/  @!P0 IMAD.WIDE R4, R13, 0x4, R4 ;  /* 0x000000040d048825 */ /* 0x004fca00078e0204 */
[----:B------:R-:W0:Y:S02]  /*1160*/  @!P0 LDG.E R16, desc[UR6][R4.64] ;  /* 0x0000000604108981 */ /* 0x000e24000c1e1900 */
[----:B01---5:R-:W-:-:S05]  /*1170*/  FFMA R15, R6, R16, R15 ;  /* 0x00000010060f7223 */ /* 0x023fca000000000f */
[----:B------:R2:W-:Y:S02]  /*1180*/  STG.E desc[UR6][R2.64], R15 ;  /* 0x0000000f02007986 */ /* 0x0005e4000c101906 */
.L_x_12:
[----:B------:R-:W-:Y:S05]  /*1190*/  BRA.U UP0, `(.L_x_15) ;  /* 0xfffffff100647547 */ /* 0x000fea000b83ffff */
[----:B------:R-:W-:Y:S05]  /*11a0*/  EXIT ;  /* 0x000000000000794d */ /* 0x000fea0003800000 */
.L_x_16:
        /* <DEDUP_REMOVED lines=13> */
.L_x_19:


//--------------------- .nv.shared.reserved.0     --------------------------
	.section	.nv.shared.reserved.0,"aw",@nobits
	.weak		__nv_reservedSMEM_offset_0_alias
	.size		__nv_reservedSMEM_offset_0_alias, 0, 64
	.other		__nv_reservedSMEM_offset_0_alias,@"STO_CUDA_RESERVED_SHARED STV_DEFAULT"
__nv_reservedSMEM_offset_0_alias:
	.zero		0
	.zero		64


//--------------------- .nv.constant0._Z5conv1PfS_S_iii --------------------------
	.section	.nv.constant0._Z5conv1PfS_S_iii,"a",@progbits
	.sectionflags	@""
	.align	4
.nv.constant0._Z5conv1PfS_S_iii:
	.zero		932


//--------------------- .nv.constant0._Z4convPfS_S_iii --------------------------
	.section	.nv.constant0._Z4convPfS_S_iii,"a",@progbits
	.sectionflags	@""
	.align	4
.nv.constant0._Z4convPfS_S_iii:
	.zero		932


//--------------------- .nv.constant0._Z6warmupPfS_S_iii --------------------------
	.section	.nv.constant0._Z6warmupPfS_S_iii,"a",@progbits
	.sectionflags	@""
	.align	4
.nv.constant0._Z6warmupPfS_S_iii:
	.zero		932


//--------------------- SYMBOLS --------------------------

	.type		.nv.reservedSmem.offset0,@object
	.size		.nv.reservedSmem.offset0,0x4
